//
// Generated by NVIDIA NVVM Compiler
//
// Compiler Build ID: CL-36424714
// Cuda compilation tools, release 13.0, V13.0.88
// Based on NVVM 20.0.0
//

.version 9.0
.target sm_100
.address_size 64

	// .globl	_Z11sobelFilterPKhPhiiPiS2_
.global .align 4 .b8 precalc_xorwow_matrix[102400];
.global .align 4 .b8 precalc_xorwow_offset_matrix[102400];
.global .align 4 .b8 mrg32k3aM1[2304];
.global .align 4 .b8 mrg32k3aM2[2304];
.global .align 4 .b8 mrg32k3aM1SubSeq[2016];
.global .align 4 .b8 mrg32k3aM2SubSeq[2016];
.global .align 4 .b8 mrg32k3aM1Seq[2304];
.global .align 4 .b8 mrg32k3aM2Seq[2304];
.const .align 8 .b8 __cr_lgamma_table[72];

.visible .entry _Z11sobelFilterPKhPhiiPiS2_(
	.param .u64 .ptr .align 1 _Z11sobelFilterPKhPhiiPiS2__param_0,
	.param .u64 .ptr .align 1 _Z11sobelFilterPKhPhiiPiS2__param_1,
	.param .u32 _Z11sobelFilterPKhPhiiPiS2__param_2,
	.param .u32 _Z11sobelFilterPKhPhiiPiS2__param_3,
	.param .u64 .ptr .align 1 _Z11sobelFilterPKhPhiiPiS2__param_4,
	.param .u64 .ptr .align 1 _Z11sobelFilterPKhPhiiPiS2__param_5
)
{
	.reg .pred 	%p<31>;
	.reg .b16 	%rs<15>;
	.reg .b32 	%r<171>;
	.reg .b32 	%f<10>;
	.reg .b64 	%rd<31>;

	ld.param.u64 	%rd5, [_Z11sobelFilterPKhPhiiPiS2__param_0];
	ld.param.u64 	%rd6, [_Z11sobelFilterPKhPhiiPiS2__param_1];
	ld.param.u32 	%r74, [_Z11sobelFilterPKhPhiiPiS2__param_2];
	ld.param.u32 	%r76, [_Z11sobelFilterPKhPhiiPiS2__param_3];
	ld.param.u64 	%rd3, [_Z11sobelFilterPKhPhiiPiS2__param_4];
	ld.param.u64 	%rd4, [_Z11sobelFilterPKhPhiiPiS2__param_5];
	cvta.to.global.u64 	%rd1, %rd5;
	cvta.to.global.u64 	%rd2, %rd6;
	mov.u32 	%r77, %ctaid.x;
	mov.u32 	%r78, %ntid.x;
	mov.u32 	%r79, %tid.x;
	mad.lo.s32 	%r1, %r77, %r78, %r79;
	mov.u32 	%r80, %ctaid.y;
	mov.u32 	%r81, %ntid.y;
	mov.u32 	%r82, %tid.y;
	mad.lo.s32 	%r83, %r80, %r81, %r82;
	setp.ge.s32 	%p4, %r1, %r74;
	setp.ge.s32 	%p5, %r83, %r76;
	or.pred  	%p6, %p4, %p5;
	@%p6 bra 	$L__BB0_20;
	add.s32 	%r3, %r1, -1;
	setp.lt.s32 	%p7, %r1, 1;
	setp.eq.s32 	%p8, %r83, 0;
	mov.b32 	%r144, 0;
	or.pred  	%p9, %p7, %p8;
	mov.u32 	%r146, %r144;
	mov.u32 	%r148, %r144;
	@%p9 bra 	$L__BB0_3;
	add.s32 	%r85, %r83, -1;
	mad.lo.s32 	%r86, %r85, %r74, %r3;
	mul.lo.s32 	%r87, %r86, 3;
	cvt.s64.s32 	%rd7, %r87;
	add.s64 	%rd8, %rd1, %rd7;
	ld.global.u8 	%r88, [%rd8];
	neg.s32 	%r144, %r88;
	ld.global.u8 	%r89, [%rd8+1];
	neg.s32 	%r146, %r89;
	ld.global.u8 	%r90, [%rd8+2];
	neg.s32 	%r148, %r90;
$L__BB0_3:
	setp.lt.s32 	%p10, %r1, 1;
	mov.u32 	%r145, %r144;
	mov.u32 	%r147, %r146;
	mov.u32 	%r149, %r148;
	@%p10 bra 	$L__BB0_5;
	mad.lo.s32 	%r91, %r83, %r74, %r3;
	mul.lo.s32 	%r92, %r91, 3;
	cvt.s64.s32 	%rd9, %r92;
	add.s64 	%rd10, %rd1, %rd9;
	ld.global.u8 	%rs1, [%rd10];
	mul.wide.u16 	%r93, %rs1, 2;
	sub.s32 	%r145, %r144, %r93;
	ld.global.u8 	%rs2, [%rd10+1];
	mul.wide.u16 	%r94, %rs2, 2;
	sub.s32 	%r147, %r146, %r94;
	ld.global.u8 	%rs3, [%rd10+2];
	mul.wide.u16 	%r95, %rs3, 2;
	sub.s32 	%r149, %r148, %r95;
$L__BB0_5:
	setp.lt.s32 	%p11, %r1, 1;
	add.s32 	%r16, %r83, 1;
	setp.lt.u32 	%p1, %r16, %r76;
	not.pred 	%p13, %p1;
	or.pred  	%p14, %p11, %p13;
	@%p14 bra 	$L__BB0_7;
	mad.lo.s32 	%r96, %r16, %r74, %r3;
	mul.lo.s32 	%r97, %r96, 3;
	cvt.s64.s32 	%rd11, %r97;
	add.s64 	%rd12, %rd1, %rd11;
	ld.global.u8 	%r98, [%rd12];
	add.s32 	%r144, %r144, %r98;
	sub.s32 	%r145, %r145, %r98;
	ld.global.u8 	%r99, [%rd12+1];
	add.s32 	%r146, %r146, %r99;
	sub.s32 	%r147, %r147, %r99;
	ld.global.u8 	%r100, [%rd12+2];
	add.s32 	%r148, %r148, %r100;
	sub.s32 	%r149, %r149, %r100;
$L__BB0_7:
	setp.lt.s32 	%p15, %r1, 0;
	add.s32 	%r29, %r83, -1;
	setp.ge.u32 	%p16, %r29, %r76;
	or.pred  	%p17, %p15, %p16;
	@%p17 bra 	$L__BB0_9;
	mad.lo.s32 	%r101, %r29, %r74, %r1;
	mul.lo.s32 	%r102, %r101, 3;
	cvt.s64.s32 	%rd13, %r102;
	add.s64 	%rd14, %rd1, %rd13;
	ld.global.u8 	%rs4, [%rd14];
	mul.wide.u16 	%r103, %rs4, 2;
	sub.s32 	%r144, %r144, %r103;
	ld.global.u8 	%rs5, [%rd14+1];
	mul.wide.u16 	%r104, %rs5, 2;
	sub.s32 	%r146, %r146, %r104;
	ld.global.u8 	%rs6, [%rd14+2];
	mul.wide.u16 	%r105, %rs6, 2;
	sub.s32 	%r148, %r148, %r105;
$L__BB0_9:
	setp.lt.s32 	%p18, %r1, 0;
	setp.ge.u32 	%p19, %r16, %r76;
	or.pred  	%p20, %p18, %p19;
	@%p20 bra 	$L__BB0_11;
	mad.lo.s32 	%r106, %r16, %r74, %r1;
	mul.lo.s32 	%r107, %r106, 3;
	cvt.s64.s32 	%rd15, %r107;
	add.s64 	%rd16, %rd1, %rd15;
	ld.global.u8 	%rs7, [%rd16];
	mul.wide.u16 	%r108, %rs7, 2;
	add.s32 	%r144, %r108, %r144;
	ld.global.u8 	%rs8, [%rd16+1];
	mul.wide.u16 	%r109, %rs8, 2;
	add.s32 	%r146, %r109, %r146;
	ld.global.u8 	%rs9, [%rd16+2];
	mul.wide.u16 	%r110, %rs9, 2;
	add.s32 	%r148, %r110, %r148;
$L__BB0_11:
	setp.ge.u32 	%p21, %r29, %r76;
	add.s32 	%r42, %r1, 1;
	setp.gt.s32 	%p22, %r1, -2;
	setp.lt.s32 	%p23, %r42, %r74;
	and.pred  	%p2, %p22, %p23;
	not.pred 	%p24, %p2;
	or.pred  	%p25, %p24, %p21;
	@%p25 bra 	$L__BB0_13;
	mad.lo.s32 	%r111, %r29, %r74, %r42;
	mul.lo.s32 	%r112, %r111, 3;
	cvt.s64.s32 	%rd17, %r112;
	add.s64 	%rd18, %rd1, %rd17;
	ld.global.u8 	%r113, [%rd18];
	sub.s32 	%r144, %r144, %r113;
	add.s32 	%r145, %r145, %r113;
	ld.global.u8 	%r114, [%rd18+1];
	sub.s32 	%r146, %r146, %r114;
	add.s32 	%r147, %r147, %r114;
	ld.global.u8 	%r115, [%rd18+2];
	sub.s32 	%r148, %r148, %r115;
	add.s32 	%r149, %r149, %r115;
$L__BB0_13:
	mov.pred 	%p30, 0;
	@%p24 bra 	$L__BB0_15;
	mad.lo.s32 	%r116, %r83, %r74, %r42;
	mul.lo.s32 	%r117, %r116, 3;
	cvt.s64.s32 	%rd19, %r117;
	add.s64 	%rd20, %rd1, %rd19;
	ld.global.u8 	%rs10, [%rd20];
	mul.wide.u16 	%r118, %rs10, 2;
	add.s32 	%r145, %r118, %r145;
	ld.global.u8 	%rs11, [%rd20+1];
	mul.wide.u16 	%r119, %rs11, 2;
	add.s32 	%r147, %r119, %r147;
	ld.global.u8 	%rs12, [%rd20+2];
	mul.wide.u16 	%r120, %rs12, 2;
	add.s32 	%r149, %r120, %r149;
	mov.pred 	%p30, %p1;
$L__BB0_15:
	not.pred 	%p28, %p30;
	@%p28 bra 	$L__BB0_17;
	mad.lo.s32 	%r121, %r16, %r74, %r42;
	mul.lo.s32 	%r122, %r121, 3;
	cvt.s64.s32 	%rd21, %r122;
	add.s64 	%rd22, %rd1, %rd21;
	ld.global.u8 	%r123, [%rd22];
	add.s32 	%r144, %r144, %r123;
	add.s32 	%r145, %r145, %r123;
	ld.global.u8 	%r124, [%rd22+1];
	add.s32 	%r146, %r146, %r124;
	add.s32 	%r147, %r147, %r124;
	ld.global.u8 	%r125, [%rd22+2];
	add.s32 	%r148, %r148, %r125;
	add.s32 	%r149, %r149, %r125;
$L__BB0_17:
	mul.lo.s32 	%r126, %r144, %r144;
	mad.lo.s32 	%r127, %r145, %r145, %r126;
	cvt.rn.f32.u32 	%f1, %r127;
	sqrt.rn.f32 	%f2, %f1;
	cvt.rzi.s32.f32 	%r128, %f2;
	mul.lo.s32 	%r129, %r146, %r146;
	mad.lo.s32 	%r130, %r147, %r147, %r129;
	cvt.rn.f32.u32 	%f3, %r130;
	sqrt.rn.f32 	%f4, %f3;
	cvt.rzi.s32.f32 	%r131, %f4;
	mul.lo.s32 	%r132, %r148, %r148;
	mad.lo.s32 	%r133, %r149, %r149, %r132;
	cvt.rn.f32.u32 	%f5, %r133;
	sqrt.rn.f32 	%f6, %f5;
	cvt.rzi.s32.f32 	%r134, %f6;
	mad.lo.s32 	%r73, %r74, %r83, %r1;
	add.s32 	%r135, %r131, %r128;
	add.s32 	%r136, %r135, %r134;
	cvt.rn.f32.s32 	%f7, %r136;
	div.rn.f32 	%f8, %f7, 0f40400000;
	div.rn.f32 	%f9, %f8, 0f437F0000;
	setp.leu.f32 	%p29, %f9, 0f3F733333;
	@%p29 bra 	$L__BB0_19;
	cvta.to.global.u64 	%rd25, %rd4;
	atom.global.add.u32 	%r137, [%rd25], 1;
	cvta.to.global.u64 	%rd26, %rd3;
	mul.wide.s32 	%rd27, %r137, 4;
	add.s64 	%rd28, %rd26, %rd27;
	st.global.u32 	[%rd28], %r73;
	cvt.s64.s32 	%rd29, %r73;
	add.s64 	%rd30, %rd2, %rd29;
	mov.b16 	%rs14, 255;
	st.global.u8 	[%rd30], %rs14;
	bra.uni 	$L__BB0_20;
$L__BB0_19:
	cvt.s64.s32 	%rd23, %r73;
	add.s64 	%rd24, %rd2, %rd23;
	mov.b16 	%rs13, 0;
	st.global.u8 	[%rd24], %rs13;
$L__BB0_20:
	ret;

}
	// .globl	_Z13processPointsPKiPiS1_iiiPf
.visible .entry _Z13processPointsPKiPiS1_iiiPf(
	.param .u64 .ptr .align 1 _Z13processPointsPKiPiS1_iiiPf_param_0,
	.param .u64 .ptr .align 1 _Z13processPointsPKiPiS1_iiiPf_param_1,
	.param .u64 .ptr .align 1 _Z13processPointsPKiPiS1_iiiPf_param_2,
	.param .u32 _Z13processPointsPKiPiS1_iiiPf_param_3,
	.param .u32 _Z13processPointsPKiPiS1_iiiPf_param_4,
	.param .u32 _Z13processPointsPKiPiS1_iiiPf_param_5,
	.param .u64 .ptr .align 1 _Z13processPointsPKiPiS1_iiiPf_param_6
)
{
	.reg .pred 	%p<4>;
	.reg .b32 	%r<133>;
	.reg .b32 	%f<101>;
	.reg .b64 	%rd<26>;

	ld.param.u64 	%rd1, [_Z13processPointsPKiPiS1_iiiPf_param_0];
	ld.param.u64 	%rd3, [_Z13processPointsPKiPiS1_iiiPf_param_2];
	ld.param.u32 	%r25, [_Z13processPointsPKiPiS1_iiiPf_param_3];
	ld.param.u32 	%r26, [_Z13processPointsPKiPiS1_iiiPf_param_4];
	ld.param.u64 	%rd4, [_Z13processPointsPKiPiS1_iiiPf_param_6];
	mov.u32 	%r27, %ctaid.x;
	mov.u32 	%r28, %ntid.x;
	mov.u32 	%r29, %tid.x;
	mad.lo.s32 	%r1, %r27, %r28, %r29;
	setp.gt.s32 	%p1, %r1, 131071;
	@%p1 bra 	$L__BB1_4;
	cvta.to.global.u64 	%rd5, %rd1;
	xor.b32  	%r31, %r1, -1429050551;
	mul.lo.s32 	%r32, %r31, 1099087573;
	setp.gt.s32 	%p2, %r1, -1;
	selp.b32 	%r33, -644748465, -1947113066, %p2;
	add.s32 	%r34, %r33, %r32;
	add.s32 	%r35, %r34, 6615241;
	add.s32 	%r36, %r32, 5783321;
	xor.b32  	%r37, %r33, 88675123;
	add.s32 	%r38, %r33, 521288629;
	xor.b32  	%r39, %r32, 362436069;
	add.s32 	%r40, %r32, 123456789;
	shr.u32 	%r41, %r40, 2;
	xor.b32  	%r42, %r41, %r40;
	shl.b32 	%r43, %r36, 4;
	shl.b32 	%r44, %r42, 1;
	xor.b32  	%r45, %r43, %r44;
	xor.b32  	%r46, %r45, %r36;
	xor.b32  	%r47, %r46, %r42;
	add.s32 	%r48, %r35, %r47;
	add.s32 	%r49, %r48, 362437;
	rem.u32 	%r50, %r49, %r25;
	mul.wide.s32 	%rd6, %r50, 4;
	add.s64 	%rd7, %rd5, %rd6;
	ld.global.u32 	%r2, [%rd7];
	shr.u32 	%r51, %r39, 2;
	xor.b32  	%r52, %r51, %r39;
	shl.b32 	%r53, %r47, 4;
	shl.b32 	%r54, %r52, 1;
	xor.b32  	%r55, %r53, %r54;
	xor.b32  	%r56, %r55, %r47;
	xor.b32  	%r57, %r56, %r52;
	add.s32 	%r58, %r35, %r57;
	add.s32 	%r59, %r58, 724874;
	rem.u32 	%r60, %r59, %r25;
	mul.wide.s32 	%rd8, %r60, 4;
	add.s64 	%rd9, %rd5, %rd8;
	ld.global.u32 	%r3, [%rd9];
	shr.u32 	%r61, %r38, 2;
	xor.b32  	%r62, %r61, %r38;
	shl.b32 	%r63, %r57, 4;
	shl.b32 	%r64, %r62, 1;
	xor.b32  	%r65, %r63, %r64;
	xor.b32  	%r66, %r65, %r57;
	xor.b32  	%r67, %r66, %r62;
	add.s32 	%r68, %r35, %r67;
	add.s32 	%r69, %r68, 1087311;
	rem.u32 	%r70, %r69, %r25;
	mul.wide.s32 	%rd10, %r70, 4;
	add.s64 	%rd11, %rd5, %rd10;
	ld.global.u32 	%r4, [%rd11];
	shr.u32 	%r71, %r37, 2;
	xor.b32  	%r72, %r71, %r37;
	shl.b32 	%r73, %r67, 4;
	shl.b32 	%r74, %r72, 1;
	xor.b32  	%r75, %r73, %r74;
	xor.b32  	%r76, %r75, %r67;
	xor.b32  	%r77, %r76, %r72;
	add.s32 	%r78, %r35, %r77;
	add.s32 	%r79, %r78, 1449748;
	rem.u32 	%r80, %r79, %r25;
	mul.wide.s32 	%rd12, %r80, 4;
	add.s64 	%rd13, %rd5, %rd12;
	ld.global.u32 	%r5, [%rd13];
	shr.u32 	%r81, %r36, 2;
	xor.b32  	%r82, %r81, %r36;
	shl.b32 	%r83, %r77, 4;
	shl.b32 	%r84, %r82, 1;
	xor.b32  	%r85, %r83, %r84;
	xor.b32  	%r86, %r85, %r77;
	xor.b32  	%r87, %r86, %r82;
	add.s32 	%r88, %r35, %r87;
	add.s32 	%r89, %r88, 1812185;
	rem.u32 	%r90, %r89, %r25;
	mul.wide.s32 	%rd14, %r90, 4;
	add.s64 	%rd15, %rd5, %rd14;
	ld.global.u32 	%r6, [%rd15];
	div.s32 	%r8, %r2, %r26;
	mul.lo.s32 	%r91, %r8, %r26;
	sub.s32 	%r7, %r2, %r91;
	div.s32 	%r10, %r3, %r26;
	mul.lo.s32 	%r92, %r10, %r26;
	sub.s32 	%r9, %r3, %r92;
	div.s32 	%r12, %r4, %r26;
	mul.lo.s32 	%r93, %r12, %r26;
	sub.s32 	%r11, %r4, %r93;
	div.s32 	%r14, %r5, %r26;
	mul.lo.s32 	%r94, %r14, %r26;
	sub.s32 	%r13, %r5, %r94;
	div.s32 	%r16, %r6, %r26;
	mul.lo.s32 	%r95, %r16, %r26;
	sub.s32 	%r15, %r6, %r95;
	mov.b32 	%r129, 0;
	mov.u32 	%r130, %r129;
	mov.u32 	%r131, %r129;
	mov.u32 	%r132, %r129;
$L__BB1_2:
	cvt.rn.f32.s32 	%f1, %r130;
	sub.s32 	%r96, %r7, %r132;
	cvt.rn.f32.s32 	%f2, %r96;
	sub.s32 	%r97, %r8, %r131;
	cvt.rn.f32.s32 	%f3, %r97;
	mul.f32 	%f4, %f3, %f3;
	fma.rn.f32 	%f5, %f2, %f2, %f4;
	sqrt.rn.f32 	%f6, %f5;
	sub.f32 	%f7, %f6, %f1;
	mul.f32 	%f8, %f7, %f2;
	div.rn.f32 	%f9, %f8, %f6;
	add.f32 	%f10, %f9, 0f00000000;
	mul.f32 	%f11, %f7, %f3;
	div.rn.f32 	%f12, %f11, %f6;
	add.f32 	%f13, %f12, 0f00000000;
	fma.rn.f32 	%f14, %f7, %f7, 0f00000000;
	sub.s32 	%r98, %r9, %r132;
	cvt.rn.f32.s32 	%f15, %r98;
	sub.s32 	%r99, %r10, %r131;
	cvt.rn.f32.s32 	%f16, %r99;
	mul.f32 	%f17, %f16, %f16;
	fma.rn.f32 	%f18, %f15, %f15, %f17;
	sqrt.rn.f32 	%f19, %f18;
	sub.f32 	%f20, %f19, %f1;
	mul.f32 	%f21, %f20, %f15;
	div.rn.f32 	%f22, %f21, %f19;
	add.f32 	%f23, %f10, %f22;
	mul.f32 	%f24, %f20, %f16;
	div.rn.f32 	%f25, %f24, %f19;
	add.f32 	%f26, %f13, %f25;
	fma.rn.f32 	%f27, %f20, %f20, %f14;
	sub.s32 	%r100, %r11, %r132;
	cvt.rn.f32.s32 	%f28, %r100;
	sub.s32 	%r101, %r12, %r131;
	cvt.rn.f32.s32 	%f29, %r101;
	mul.f32 	%f30, %f29, %f29;
	fma.rn.f32 	%f31, %f28, %f28, %f30;
	sqrt.rn.f32 	%f32, %f31;
	sub.f32 	%f33, %f32, %f1;
	mul.f32 	%f34, %f33, %f28;
	div.rn.f32 	%f35, %f34, %f32;
	add.f32 	%f36, %f23, %f35;
	mul.f32 	%f37, %f33, %f29;
	div.rn.f32 	%f38, %f37, %f32;
	add.f32 	%f39, %f26, %f38;
	fma.rn.f32 	%f40, %f33, %f33, %f27;
	sub.s32 	%r102, %r13, %r132;
	cvt.rn.f32.s32 	%f41, %r102;
	sub.s32 	%r103, %r14, %r131;
	cvt.rn.f32.s32 	%f42, %r103;
	mul.f32 	%f43, %f42, %f42;
	fma.rn.f32 	%f44, %f41, %f41, %f43;
	sqrt.rn.f32 	%f45, %f44;
	sub.f32 	%f46, %f45, %f1;
	mul.f32 	%f47, %f46, %f41;
	div.rn.f32 	%f48, %f47, %f45;
	add.f32 	%f49, %f36, %f48;
	mul.f32 	%f50, %f46, %f42;
	div.rn.f32 	%f51, %f50, %f45;
	add.f32 	%f52, %f39, %f51;
	fma.rn.f32 	%f53, %f46, %f46, %f40;
	sub.s32 	%r104, %r15, %r132;
	cvt.rn.f32.s32 	%f54, %r104;
	sub.s32 	%r105, %r16, %r131;
	cvt.rn.f32.s32 	%f55, %r105;
	mul.f32 	%f56, %f55, %f55;
	fma.rn.f32 	%f57, %f54, %f54, %f56;
	sqrt.rn.f32 	%f58, %f57;
	sub.f32 	%f59, %f58, %f1;
	mul.f32 	%f60, %f59, %f54;
	div.rn.f32 	%f61, %f60, %f58;
	add.f32 	%f62, %f49, %f61;
	mul.f32 	%f63, %f59, %f55;
	div.rn.f32 	%f64, %f63, %f58;
	add.f32 	%f65, %f52, %f64;
	fma.rn.f32 	%f66, %f59, %f59, %f53;
	div.rn.f32 	%f67, %f62, 0f40A00000;
	cvt.rn.f32.s32 	%f68, %r132;
	add.f32 	%f69, %f67, %f68;
	cvt.rzi.s32.f32 	%r132, %f69;
	div.rn.f32 	%f70, %f65, 0f40A00000;
	cvt.rn.f32.s32 	%f71, %r131;
	add.f32 	%f72, %f70, %f71;
	cvt.rzi.s32.f32 	%r131, %f72;
	div.rn.f32 	%f73, %f66, 0f40A00000;
	sqrt.rn.f32 	%f74, %f73;
	cvt.rzi.s32.f32 	%r130, %f74;
	add.s32 	%r129, %r129, 1;
	setp.ne.s32 	%p3, %r129, 3;
	@%p3 bra 	$L__BB1_2;
	ld.param.u64 	%rd25, [_Z13processPointsPKiPiS1_iiiPf_param_1];
	cvt.rn.f32.s32 	%f75, %r130;
	sub.s32 	%r106, %r7, %r132;
	sub.s32 	%r107, %r8, %r131;
	mul.lo.s32 	%r108, %r106, %r106;
	mad.lo.s32 	%r109, %r107, %r107, %r108;
	cvt.rn.f32.u32 	%f76, %r109;
	sqrt.rn.f32 	%f77, %f76;
	sub.f32 	%f78, %f77, %f75;
	abs.f32 	%f79, %f78;
	add.f32 	%f80, %f79, 0f00000000;
	sub.s32 	%r110, %r9, %r132;
	sub.s32 	%r111, %r10, %r131;
	mul.lo.s32 	%r112, %r110, %r110;
	mad.lo.s32 	%r113, %r111, %r111, %r112;
	cvt.rn.f32.u32 	%f81, %r113;
	sqrt.rn.f32 	%f82, %f81;
	sub.f32 	%f83, %f82, %f75;
	abs.f32 	%f84, %f83;
	add.f32 	%f85, %f80, %f84;
	sub.s32 	%r114, %r11, %r132;
	sub.s32 	%r115, %r12, %r131;
	mul.lo.s32 	%r116, %r114, %r114;
	mad.lo.s32 	%r117, %r115, %r115, %r116;
	cvt.rn.f32.u32 	%f86, %r117;
	sqrt.rn.f32 	%f87, %f86;
	sub.f32 	%f88, %f87, %f75;
	abs.f32 	%f89, %f88;
	add.f32 	%f90, %f85, %f89;
	sub.s32 	%r118, %r13, %r132;
	sub.s32 	%r119, %r14, %r131;
	mul.lo.s32 	%r120, %r118, %r118;
	mad.lo.s32 	%r121, %r119, %r119, %r120;
	cvt.rn.f32.u32 	%f91, %r121;
	sqrt.rn.f32 	%f92, %f91;
	sub.f32 	%f93, %f92, %f75;
	abs.f32 	%f94, %f93;
	add.f32 	%f95, %f90, %f94;
	sub.s32 	%r122, %r15, %r132;
	sub.s32 	%r123, %r16, %r131;
	mul.lo.s32 	%r124, %r122, %r122;
	mad.lo.s32 	%r125, %r123, %r123, %r124;
	cvt.rn.f32.u32 	%f96, %r125;
	sqrt.rn.f32 	%f97, %f96;
	sub.f32 	%f98, %f97, %f75;
	abs.f32 	%f99, %f98;
	add.f32 	%f100, %f95, %f99;
	cvta.to.global.u64 	%rd16, %rd4;
	mul.wide.s32 	%rd17, %r1, 4;
	add.s64 	%rd18, %rd16, %rd17;
	st.global.f32 	[%rd18], %f100;
	mad.lo.s32 	%r126, %r131, %r26, %r132;
	shl.b32 	%r127, %r1, 1;
	cvta.to.global.u64 	%rd19, %rd25;
	mul.wide.s32 	%rd20, %r127, 4;
	add.s64 	%rd21, %rd19, %rd20;
	st.global.u32 	[%rd21], %r126;
	st.global.u32 	[%rd21+4], %r130;
	mul.lo.s32 	%r128, %r1, 5;
	cvta.to.global.u64 	%rd22, %rd3;
	mul.wide.s32 	%rd23, %r128, 4;
	add.s64 	%rd24, %rd22, %rd23;
	st.global.u32 	[%rd24], %r2;
	st.global.u32 	[%rd24+4], %r3;
	st.global.u32 	[%rd24+8], %r4;
	st.global.u32 	[%rd24+12], %r5;
	st.global.u32 	[%rd24+16], %r6;
$L__BB1_4:
	ret;

}


// ===== COMPILED SASS (sm_100) =====

	.target	sm_100

	.elftype	@"ET_EXEC"


//--------------------- .note.nv.tkinfo           --------------------------
	.section	.note.nv.tkinfo,"",@"SHT_NOTE"
	.sectionflags	@"SHF_NOTE_NV_TKINFO"
	.tkinfo
        /*0018*/ 	.word	0x00000002
        /*0030*/ 	.string	""
        /*0030*/ 	.string	"ptxas"
        /*0030*/ 	.string	"Cuda compilation tools, release 13.0, V13.0.88"
        /*0030*/ 	.string	"Build cuda_13.0.r13.0/compiler.36424714_0"
        /*0030*/ 	.string	"-arch sm_100 -m 64 "



//--------------------- .note.nv.cuinfo           --------------------------
	.section	.note.nv.cuinfo,"",@"SHT_NOTE"
	.sectionflags	@"SHF_NOTE_NV_CUINFO"
        /*0018*/ 	.short	0x0002
        /*001a*/ 	.short	0x0064
        /*001c*/ 	.short	0x0082
	.zero		2


//--------------------- .nv.info                  --------------------------
	.section	.nv.info,"",@"SHT_CUDA_INFO"
	.align	4


	//----- nvinfo : EIATTR_REGCOUNT
	.align		4
        /*0000*/ 	.byte	0x04, 0x2f
        /*0002*/ 	.short	(.L_10 - .L_9)
	.align		4
.L_9:
        /*0004*/ 	.word	index@(_Z11sobelFilterPKhPhiiPiS2_)
        /*0008*/ 	.word	0x00000020


	//----- nvinfo : EIATTR_FRAME_SIZE
	.align		4
.L_10:
        /*000c*/ 	.byte	0x04, 0x11
        /*000e*/ 	.short	(.L_12 - .L_11)
	.align		4
.L_11:
        /*0010*/ 	.word	index@($__internal_3_$__cuda_sm3x_div_rn_noftz_f32_slowpath)
        /*0014*/ 	.word	0x00000000


	//----- nvinfo : EIATTR_FRAME_SIZE
	.align		4
.L_12:
        /*0018*/ 	.byte	0x04, 0x11
        /*001a*/ 	.short	(.L_14 - .L_13)
	.align		4
.L_13:
        /*001c*/ 	.word	index@($__internal_2_$__cuda_sm20_sqrt_rn_f32_slowpath)
        /*0020*/ 	.word	0x00000000


	//----- nvinfo : EIATTR_FRAME_SIZE
	.align		4
.L_14:
        /*0024*/ 	.byte	0x04, 0x11
        /*0026*/ 	.short	(.L_16 - .L_15)
	.align		4
.L_15:
        /*0028*/ 	.word	index@(_Z11sobelFilterPKhPhiiPiS2_)
        /*002c*/ 	.word	0x00000000


	//----- nvinfo : EIATTR_REGCOUNT
	.align		4
.L_16:
        /*0030*/ 	.byte	0x04, 0x2f
        /*0032*/ 	.short	(.L_18 - .L_17)
	.align		4
.L_17:
        /*0034*/ 	.word	index@(_Z13processPointsPKiPiS1_iiiPf)
        /*0038*/ 	.word	0x00000027


	//----- nvinfo : EIATTR_FRAME_SIZE
	.align		4
.L_18:
        /*003c*/ 	.byte	0x04, 0x11
        /*003e*/ 	.short	(.L_20 - .L_19)
	.align		4
.L_19:
        /*0040*/ 	.word	index@($__internal_1_$__cuda_sm3x_div_rn_noftz_f32_slowpath)
        /*0044*/ 	.word	0x00000000


	//----- nvinfo : EIATTR_FRAME_SIZE
	.align		4
.L_20:
        /*0048*/ 	.byte	0x04, 0x11
        /*004a*/ 	.short	(.L_22 - .L_21)
	.align		4
.L_21:
        /*004c*/ 	.word	index@($__internal_0_$__cuda_sm20_sqrt_rn_f32_slowpath)
        /*0050*/ 	.word	0x00000000


	//----- nvinfo : EIATTR_FRAME_SIZE
	.align		4
.L_22:
        /*0054*/ 	.byte	0x04, 0x11
        /*0056*/ 	.short	(.L_24 - .L_23)
	.align		4
.L_23:
        /*0058*/ 	.word	index@(_Z13processPointsPKiPiS1_iiiPf)
        /*005c*/ 	.word	0x00000000


	//----- nvinfo : EIATTR_MIN_STACK_SIZE
	.align		4
.L_24:
        /*0060*/ 	.byte	0x04, 0x12
        /*0062*/ 	.short	(.L_26 - .L_25)
	.align		4
.L_25:
        /*0064*/ 	.word	index@(_Z13processPointsPKiPiS1_iiiPf)
        /*0068*/ 	.word	0x00000000


	//----- nvinfo : EIATTR_MIN_STACK_SIZE
	.align		4
.L_26:
        /*006c*/ 	.byte	0x04, 0x12
        /*006e*/ 	.short	(.L_28 - .L_27)
	.align		4
.L_27:
        /*0070*/ 	.word	index@(_Z11sobelFilterPKhPhiiPiS2_)
        /*0074*/ 	.word	0x00000000
.L_28:


//--------------------- .nv.compat                --------------------------
	.section	.nv.compat,"",@"SHT_CUDA_COMPAT_INFO"
	.align	4
        /*0000*/ 	.byte	0x02, 0x09, 0x00, 0x00, 0x02, 0x02, 0x01, 0x00, 0x02, 0x05, 0x05, 0x00, 0x03, 0x07, 0x01, 0x01
        /*0010*/ 	.byte	0x02, 0x03, 0x00, 0x00, 0x02, 0x06, 0x01, 0x00, 0x04, 0x0b, 0x08, 0x00, 0x01, 0x00, 0x00, 0x00
        /*0020*/ 	.byte	0x00, 0x00, 0x00, 0x00


//--------------------- .nv.info._Z13processPointsPKiPiS1_iiiPf --------------------------
	.section	.nv.info._Z13processPointsPKiPiS1_iiiPf,"",@"SHT_CUDA_INFO"
	.sectionflags	@""
	.align	4


	//----- nvinfo : EIATTR_CUDA_API_VERSION
	.align		4
        /*0000*/ 	.byte	0x04, 0x37
        /*0002*/ 	.short	(.L_30 - .L_29)
.L_29:
        /*0004*/ 	.word	0x00000082


	//----- nvinfo : EIATTR_KPARAM_INFO
	.align		4
.L_30:
        /*0008*/ 	.byte	0x04, 0x17
        /*000a*/ 	.short	(.L_32 - .L_31)
.L_31:
        /*000c*/ 	.word	0x00000000
        /*0010*/ 	.short	0x0006
        /*0012*/ 	.short	0x0028
        /*0014*/ 	.byte	0x00, 0xf5, 0x21, 0x00


	//----- nvinfo : EIATTR_KPARAM_INFO
	.align		4
.L_32:
        /*0018*/ 	.byte	0x04, 0x17
        /*001a*/ 	.short	(.L_34 - .L_33)
.L_33:
        /*001c*/ 	.word	0x00000000
        /*0020*/ 	.short	0x0005
        /*0022*/ 	.short	0x0020
        /*0024*/ 	.byte	0x00, 0xf0, 0x11, 0x00


	//----- nvinfo : EIATTR_KPARAM_INFO
	.align		4
.L_34:
        /*0028*/ 	.byte	0x04, 0x17
        /*002a*/ 	.short	(.L_36 - .L_35)
.L_35:
        /*002c*/ 	.word	0x00000000
        /*0030*/ 	.short	0x0004
        /*0032*/ 	.short	0x001c
        /*0034*/ 	.byte	0x00, 0xf0, 0x11, 0x00


	//----- nvinfo : EIATTR_KPARAM_INFO
	.align		4
.L_36:
        /*0038*/ 	.byte	0x04, 0x17
        /*003a*/ 	.short	(.L_38 - .L_37)
.L_37:
        /*003c*/ 	.word	0x00000000
        /*0040*/ 	.short	0x0003
        /*0042*/ 	.short	0x0018
        /*0044*/ 	.byte	0x00, 0xf0, 0x11, 0x00


	//----- nvinfo : EIATTR_KPARAM_INFO
	.align		4
.L_38:
        /*0048*/ 	.byte	0x04, 0x17
        /*004a*/ 	.short	(.L_40 - .L_39)
.L_39:
        /*004c*/ 	.word	0x00000000
        /*0050*/ 	.short	0x0002
        /*0052*/ 	.short	0x0010
        /*0054*/ 	.byte	0x00, 0xf5, 0x21, 0x00


	//----- nvinfo : EIATTR_KPARAM_INFO
	.align		4
.L_40:
        /*0058*/ 	.byte	0x04, 0x17
        /*005a*/ 	.short	(.L_42 - .L_41)
.L_41:
        /*005c*/ 	.word	0x00000000
        /*0060*/ 	.short	0x0001
        /*0062*/ 	.short	0x0008
        /*0064*/ 	.byte	0x00, 0xf5, 0x21, 0x00


	//----- nvinfo : EIATTR_KPARAM_INFO
	.align		4
.L_42:
        /*0068*/ 	.byte	0x04, 0x17
        /*006a*/ 	.short	(.L_44 - .L_43)
.L_43:
        /*006c*/ 	.word	0x00000000
        /*0070*/ 	.short	0x0000
        /*0072*/ 	.short	0x0000
        /*0074*/ 	.byte	0x00, 0xf5, 0x21, 0x00


	//----- nvinfo : EIATTR_SPARSE_MMA_MASK
	.align		4
.L_44:
        /*0078*/ 	.byte	0x03, 0x50
        /*007a*/ 	.short	0x0000


	//----- nvinfo : EIATTR_MAXREG_COUNT
	.align		4
        /*007c*/ 	.byte	0x03, 0x1b
        /*007e*/ 	.short	0x00ff


	//----- nvinfo : EIATTR_MERCURY_ISA_VERSION
	.align		4
        /*0080*/ 	.byte	0x03, 0x5f
        /*0082*/ 	.short	0x0101


	//----- nvinfo : EIATTR_VRC_CTA_INIT_COUNT
	.align		4
        /*0084*/ 	.byte	0x02, 0x4a
	.zero		1
	.zero		1


	//----- nvinfo : EIATTR_EXIT_INSTR_OFFSETS
	.align		4
        /*0088*/ 	.byte	0x04, 0x1c
        /*008a*/ 	.short	(.L_46 - .L_45)


	//   ....[0]....
.L_45:
        /*008c*/ 	.word	0x00000060


	//   ....[1]....
        /*0090*/ 	.word	0x00002920


	//----- nvinfo : EIATTR_CRS_STACK_SIZE
	.align		4
.L_46:
        /*0094*/ 	.byte	0x04, 0x1e
        /*0096*/ 	.short	(.L_48 - .L_47)
.L_47:
        /*0098*/ 	.word	0x00000000


	//----- nvinfo : EIATTR_CBANK_PARAM_SIZE
	.align		4
.L_48:
        /*009c*/ 	.byte	0x03, 0x19
        /*009e*/ 	.short	0x0030


	//----- nvinfo : EIATTR_PARAM_CBANK
	.align		4
        /*00a0*/ 	.byte	0x04, 0x0a
        /*00a2*/ 	.short	(.L_50 - .L_49)
	.align		4
.L_49:
        /*00a4*/ 	.word	index@(.nv.constant0._Z13processPointsPKiPiS1_iiiPf)
        /*00a8*/ 	.short	0x0380
        /*00aa*/ 	.short	0x0030


	//----- nvinfo : EIATTR_SW_WAR
	.align		4
.L_50:
        /*00ac*/ 	.byte	0x04, 0x36
        /*00ae*/ 	.short	(.L_52 - .L_51)
.L_51:
        /*00b0*/ 	.word	0x00000008
.L_52:


//--------------------- .nv.info._Z11sobelFilterPKhPhiiPiS2_ --------------------------
	.section	.nv.info._Z11sobelFilterPKhPhiiPiS2_,"",@"SHT_CUDA_INFO"
	.sectionflags	@""
	.align	4


	//----- nvinfo : EIATTR_CUDA_API_VERSION
	.align		4
        /*0000*/ 	.byte	0x04, 0x37
        /*0002*/ 	.short	(.L_54 - .L_53)
.L_53:
        /*0004*/ 	.word	0x00000082


	//----- nvinfo : EIATTR_KPARAM_INFO
	.align		4
.L_54:
        /*0008*/ 	.byte	0x04, 0x17
        /*000a*/ 	.short	(.L_56 - .L_55)
.L_55:
        /*000c*/ 	.word	0x00000000
        /*0010*/ 	.short	0x0005
        /*0012*/ 	.short	0x0020
        /*0014*/ 	.byte	0x00, 0xf5, 0x21, 0x00


	//----- nvinfo : EIATTR_KPARAM_INFO
	.align		4
.L_56:
        /*0018*/ 	.byte	0x04, 0x17
        /*001a*/ 	.short	(.L_58 - .L_57)
.L_57:
        /*001c*/ 	.word	0x00000000
        /*0020*/ 	.short	0x0004
        /*0022*/ 	.short	0x0018
        /*0024*/ 	.byte	0x00, 0xf5, 0x21, 0x00


	//----- nvinfo : EIATTR_KPARAM_INFO
	.align		4
.L_58:
        /*0028*/ 	.byte	0x04, 0x17
        /*002a*/ 	.short	(.L_60 - .L_59)
.L_59:
        /*002c*/ 	.word	0x00000000
        /*0030*/ 	.short	0x0003
        /*0032*/ 	.short	0x0014
        /*0034*/ 	.byte	0x00, 0xf0, 0x11, 0x00


	//----- nvinfo : EIATTR_KPARAM_INFO
	.align		4
.L_60:
        /*0038*/ 	.byte	0x04, 0x17
        /*003a*/ 	.short	(.L_62 - .L_61)
.L_61:
        /*003c*/ 	.word	0x00000000
        /*0040*/ 	.short	0x0002
        /*0042*/ 	.short	0x0010
        /*0044*/ 	.byte	0x00, 0xf0, 0x11, 0x00


	//----- nvinfo : EIATTR_KPARAM_INFO
	.align		4
.L_62:
        /*0048*/ 	.byte	0x04, 0x17
        /*004a*/ 	.short	(.L_64 - .L_63)
.L_63:
        /*004c*/ 	.word	0x00000000
        /*0050*/ 	.short	0x0001
        /*0052*/ 	.short	0x0008
        /*0054*/ 	.byte	0x00, 0xf5, 0x21, 0x00


	//----- nvinfo : EIATTR_KPARAM_INFO
	.align		4
.L_64:
        /*0058*/ 	.byte	0x04, 0x17
        /*005a*/ 	.short	(.L_66 - .L_65)
.L_65:
        /*005c*/ 	.word	0x00000000
        /*0060*/ 	.short	0x0000
        /*0062*/ 	.short	0x0000
        /*0064*/ 	.byte	0x00, 0xf5, 0x21, 0x00


	//----- nvinfo : EIATTR_SPARSE_MMA_MASK
	.align		4
.L_66:
        /*0068*/ 	.byte	0x03, 0x50
        /*006a*/ 	.short	0x0000


	//----- nvinfo : EIATTR_MAXREG_COUNT
	.align		4
        /*006c*/ 	.byte	0x03, 0x1b
        /*006e*/ 	.short	0x00ff


	//----- nvinfo : EIATTR_MERCURY_ISA_VERSION
	.align		4
        /*0070*/ 	.byte	0x03, 0x5f
        /*0072*/ 	.short	0x0101


	//----- nvinfo : EIATTR_INT_WARP_WIDE_INSTR_OFFSETS
	.align		4
        /*0074*/ 	.byte	0x04, 0x31
        /*0076*/ 	.short	(.L_68 - .L_67)


	//   ....[0]....
.L_67:
        /*0078*/ 	.word	0x00000ea0


	//   ....[1]....
        /*007c*/ 	.word	0x00000f80


	//----- nvinfo : EIATTR_VRC_CTA_INIT_COUNT
	.align		4
.L_68:
        /*0080*/ 	.byte	0x02, 0x4a
	.zero		1
	.zero		1


	//----- nvinfo : EIATTR_EXIT_INSTR_OFFSETS
	.align		4
        /*0084*/ 	.byte	0x04, 0x1c
        /*0086*/ 	.short	(.L_70 - .L_69)


	//   ....[0]....
.L_69:
        /*0088*/ 	.word	0x000000c0


	//   ....[1]....
        /*008c*/ 	.word	0x00000fe0


	//   ....[2]....
        /*0090*/ 	.word	0x00001030


	//----- nvinfo : EIATTR_CRS_STACK_SIZE
	.align		4
.L_70:
        /*0094*/ 	.byte	0x04, 0x1e
        /*0096*/ 	.short	(.L_72 - .L_71)
.L_71:
        /*0098*/ 	.word	0x00000000


	//----- nvinfo : EIATTR_CBANK_PARAM_SIZE
	.align		4
.L_72:
        /*009c*/ 	.byte	0x03, 0x19
        /*009e*/ 	.short	0x0028


	//----- nvinfo : EIATTR_PARAM_CBANK
	.align		4
        /*00a0*/ 	.byte	0x04, 0x0a
        /*00a2*/ 	.short	(.L_74 - .L_73)
	.align		4
.L_73:
        /*00a4*/ 	.word	index@(.nv.constant0._Z11sobelFilterPKhPhiiPiS2_)
        /*00a8*/ 	.short	0x0380
        /*00aa*/ 	.short	0x0028


	//----- nvinfo : EIATTR_SW_WAR
	.align		4
.L_74:
        /*00ac*/ 	.byte	0x04, 0x36
        /*00ae*/ 	.short	(.L_76 - .L_75)
.L_75:
        /*00b0*/ 	.word	0x00000008
.L_76:


//--------------------- .nv.callgraph             --------------------------
	.section	.nv.callgraph,"",@"SHT_CUDA_CALLGRAPH"
	.align	4
	.sectionentsize	8
	.align		4
        /*0000*/ 	.word	0x00000000
	.align		4
        /*0004*/ 	.word	0xffffffff
	.align		4
        /*0008*/ 	.word	0x00000000
	.align		4
        /*000c*/ 	.word	0xfffffffe
	.align		4
        /*0010*/ 	.word	0x00000000
	.align		4
        /*0014*/ 	.word	0xfffffffd
	.align		4
        /*0018*/ 	.word	0x00000000
	.align		4
        /*001c*/ 	.word	0xfffffffc


//--------------------- .nv.constant4             --------------------------
	.section	.nv.constant4,"a",@progbits
	.align	8
	.align		8
.nv.constant4:
        /*0000*/ 	.dword	precalc_xorwow_matrix
	.align		8
        /*0008*/ 	.dword	precalc_xorwow_offset_matrix
	.align		8
        /*0010*/ 	.dword	mrg32k3aM1
	.align		8
        /*0018*/ 	.dword	mrg32k3aM2
	.align		8
        /*0020*/ 	.dword	mrg32k3aM1SubSeq
	.align		8
        /*0028*/ 	.dword	mrg32k3aM2SubSeq
	.align		8
        /*0030*/ 	.dword	mrg32k3aM1Seq
	.align		8
        /*0038*/ 	.dword	mrg32k3aM2Seq


//--------------------- .nv.constant3             --------------------------
	.section	.nv.constant3,"a",@progbits
	.align	8
.nv.constant3:
	.type		__cr_lgamma_table,@object
	.size		__cr_lgamma_table,(.L_8 - __cr_lgamma_table)
__cr_lgamma_table:
        /*0000*/ 	.byte	0x00, 0x00, 0x00, 0x00, 0x00, 0x00, 0x00, 0x00, 0x00, 0x00, 0x00, 0x00, 0x00, 0x00, 0x00, 0x00
        /*0010*/ 	.byte	0xef, 0x39, 0xfa, 0xfe, 0x42, 0x2e, 0xe6, 0x3f, 0x02, 0x20, 0x2a, 0xfa, 0x0b, 0xab, 0xfc, 0x3f
        /*0020*/ 	.byte	0xf9, 0x2c, 0x92, 0x7c, 0xa7, 0x6c, 0x09, 0x40, 0xc9, 0x79, 0x44, 0x3c, 0x64, 0x26, 0x13, 0x40
        /*0030*/ 	.byte	0xca, 0x01, 0xcf, 0x3a, 0x27, 0x51, 0x1a, 0x40, 0x30, 0xcc, 0x2d, 0xf3, 0xe1, 0x0c, 0x21, 0x40
        /*0040*/ 	.byte	0x0d, 0xb7, 0xfc, 0x82, 0x8e, 0x35, 0x25, 0x40
.L_8:


//--------------------- .text._Z13processPointsPKiPiS1_iiiPf --------------------------
	.section	.text._Z13processPointsPKiPiS1_iiiPf,"ax",@progbits
	.align	128
        .global         _Z13processPointsPKiPiS1_iiiPf
        .type           _Z13processPointsPKiPiS1_iiiPf,@function
        .size           _Z13processPointsPKiPiS1_iiiPf,(.L_x_102 - _Z13processPointsPKiPiS1_iiiPf)
        .other          _Z13processPointsPKiPiS1_iiiPf,@"STO_CUDA_ENTRY STV_DEFAULT"
_Z13processPointsPKiPiS1_iiiPf:
.text._Z13processPointsPKiPiS1_iiiPf:
[----:B------:R-:W-:Y:S01]  /*0000*/  LDC R1, c[0x0][0x37c] ;  /* 0x0000df00ff017b82 */ /* 0x000fe20000000800 */
[----:B------:R-:W0:Y:S07]  /*0010*/  S2R R0, SR_TID.X ;  /* 0x0000000000007919 */ /* 0x000e2e0000002100 */
[----:B------:R-:W0:Y:S08]  /*0020*/  S2UR UR4, SR_CTAID.X ;  /* 0x00000000000479c3 */ /* 0x000e300000002500 */
[----:B------:R-:W0:Y:S02]  /*0030*/  LDC R15, c[0x0][0x360] ;  /* 0x0000d800ff0f7b82 */ /* 0x000e240000000800 */
[----:B0-----:R-:W-:-:S05]  /*0040*/  IMAD R15, R15, UR4, R0 ;  /* 0x000000040f0f7c24 */ /* 0x001fca000f8e0200 */
[----:B------:R-:W-:-:S13]  /*0050*/  ISETP.GT.AND P0, PT, R15, 0x1ffff, PT ;  /* 0x0001ffff0f00780c */ /* 0x000fda0003f04270 */
[----:B------:R-:W-:Y:S05]  /*0060*/  @P0 EXIT ;  /* 0x000000000000094d */ /* 0x000fea0003800000 */
[----:B------:R-:W0:Y:S01]  /*0070*/  LDC.64 R2, c[0x0][0x398] ;  /* 0x0000e600ff027b82 */ /* 0x000e220000000a00 */
[C---:B------:R-:W-:Y:S01]  /*0080*/  LOP3.LUT R0, R15.reuse, 0xaad26b49, RZ, 0x3c, !PT ;  /* 0xaad26b490f007812 */ /* 0x040fe200078e3cff */
[----:B------:R-:W-:Y:S01]  /*0090*/  HFMA2 R12, -RZ, RZ, -178.125, -3742 ;  /* 0xd991eb4fff0c7431 */ /* 0x000fe200000001ff */
[----:B------:R-:W-:Y:S01]  /*00a0*/  ISETP.GT.AND P0, PT, R15, -0x1, PT ;  /* 0xffffffff0f00780c */ /* 0x000fe20003f04270 */
[----:B------:R-:W1:Y:S02]  /*00b0*/  LDCU.64 UR6, c[0x0][0x358] ;  /* 0x00006b00ff0677ac */ /* 0x000e640008000a00 */
[----:B------:R-:W-:-:S04]  /*00c0*/  IMAD R6, R0, 0x4182bed5, RZ ;  /* 0x4182bed500067824 */ /* 0x000fc800078e02ff */
[C---:B------:R-:W-:Y:S01]  /*00d0*/  VIADD R0, R6.reuse, 0x583f19 ;  /* 0x00583f1906007836 */ /* 0x040fe20000000000 */
[----:B------:R-:W-:-:S04]  /*00e0*/  IADD3 R4, PT, PT, R6, 0x75bcd15, RZ ;  /* 0x075bcd1506047810 */ /* 0x000fc80007ffe0ff */
[----:B------:R-:W-:-:S04]  /*00f0*/  SHF.R.U32.HI R5, RZ, 0x2, R4 ;  /* 0x00000002ff057819 */ /* 0x000fc80000011604 */
[----:B------:R-:W-:Y:S02]  /*0100*/  LOP3.LUT R8, R5, R4, RZ, 0x3c, !PT ;  /* 0x0000000405087212 */ /* 0x000fe400078e3cff */
[----:B------:R-:W-:Y:S02]  /*0110*/  LOP3.LUT R4, R6, 0x159a55e5, RZ, 0x3c, !PT ;  /* 0x159a55e506047812 */ /* 0x000fe400078e3cff */
[----:B------:R-:W-:Y:S01]  /*0120*/  SHF.L.U32 R5, R0, 0x4, RZ ;  /* 0x0000000400057819 */ /* 0x000fe200000006ff */
[----:B0-----:R-:W0:Y:S01]  /*0130*/  I2F.U32.RP R9, R2 ;  /* 0x0000000200097306 */ /* 0x001e220000209000 */
[----:B------:R-:W-:Y:S01]  /*0140*/  IMAD.SHL.U32 R7, R8, 0x2, RZ ;  /* 0x0000000208077824 */ /* 0x000fe200078e00ff */
[----:B------:R-:W-:-:S04]  /*0150*/  SHF.R.U32.HI R11, RZ, 0x2, R4 ;  /* 0x00000002ff0b7819 */ /* 0x000fc80000011604 */
[----:B------:R-:W-:Y:S02]  /*0160*/  LOP3.LUT R11, R11, 0x159a55e5, R6, 0x96, !PT ;  /* 0x159a55e50b0b7812 */ /* 0x000fe400078e9606 */
[----:B0-----:R-:W0:Y:S02]  /*0170*/  MUFU.RCP R9, R9 ;  /* 0x0000000900097308 */ /* 0x001e240000001000 */
[----:B0-----:R-:W-:Y:S01]  /*0180*/  VIADD R10, R9, 0xffffffe ;  /* 0x0ffffffe090a7836 */ /* 0x001fe20000000000 */
[----:B------:R-:W-:Y:S02]  /*0190*/  LOP3.LUT R9, R0, R5, R7, 0x96, !PT ;  /* 0x0000000500097212 */ /* 0x000fe400078e9607 */
[----:B------:R-:W-:Y:S01]  /*01a0*/  SEL R7, R12, 0x8bf16996, P0 ;  /* 0x8bf169960c077807 */ /* 0x000fe20000000000 */
[----:B------:R-:W-:Y:S01]  /*01b0*/  IMAD.SHL.U32 R12, R11, 0x2, RZ ;  /* 0x000000020b0c7824 */ /* 0x000fe200078e00ff */
[----:B------:R-:W-:Y:S01]  /*01c0*/  LOP3.LUT R9, R9, R8, RZ, 0x3c, !PT ;  /* 0x0000000809097212 */ /* 0x000fe200078e3cff */
[----:B------:R0:W2:Y:S01]  /*01d0*/  F2I.FTZ.U32.TRUNC.NTZ R5, R10 ;  /* 0x0000000a00057305 */ /* 0x0000a2000021f000 */
[----:B------:R-:W-:-:S02]  /*01e0*/  IADD3 R4, PT, PT, R7, 0x1f123bb5, RZ ;  /* 0x1f123bb507047810 */ /* 0x000fc40007ffe0ff */
[C---:B------:R-:W-:Y:S02]  /*01f0*/  SHF.L.U32 R8, R9.reuse, 0x4, RZ ;  /* 0x0000000409087819 */ /* 0x040fe400000006ff */
[----:B------:R-:W-:Y:S02]  /*0200*/  SHF.R.U32.HI R13, RZ, 0x2, R4 ;  /* 0x00000002ff0d7819 */ /* 0x000fe40000011604 */
[----:B------:R-:W-:Y:S02]  /*0210*/  LOP3.LUT R8, R9, R8, R12, 0x96, !PT ;  /* 0x0000000809087212 */ /* 0x000fe400078e960c */
[----:B------:R-:W-:Y:S02]  /*0220*/  LOP3.LUT R13, R13, R4, RZ, 0x3c, !PT ;  /* 0x000000040d0d7212 */ /* 0x000fe400078e3cff */
[----:B------:R-:W-:Y:S02]  /*0230*/  LOP3.LUT R11, R8, R11, RZ, 0x3c, !PT ;  /* 0x0000000b080b7212 */ /* 0x000fe400078e3cff */
[----:B------:R-:W-:-:S02]  /*0240*/  LOP3.LUT R4, R7, 0x5491333, RZ, 0x3c, !PT ;  /* 0x0549133307047812 */ /* 0x000fc400078e3cff */
[----:B0-----:R-:W-:Y:S01]  /*0250*/  SHF.L.U32 R10, R13, 0x1, RZ ;  /* 0x000000010d0a7819 */ /* 0x001fe200000006ff */
[----:B------:R-:W-:Y:S01]  /*0260*/  IMAD.SHL.U32 R8, R11, 0x10, RZ ;  /* 0x000000100b087824 */ /* 0x000fe200078e00ff */
[----:B------:R-:W-:Y:S01]  /*0270*/  SHF.R.U32.HI R4, RZ, 0x2, R4 ;  /* 0x00000002ff047819 */ /* 0x000fe20000011604 */
[----:B--2---:R-:W-:Y:S01]  /*0280*/  IMAD.MOV R17, RZ, RZ, -R5 ;  /* 0x000000ffff117224 */ /* 0x004fe200078e0a05 */
[----:B------:R-:W-:Y:S02]  /*0290*/  IADD3 R6, PT, PT, R7, 0x64f0c9, R6 ;  /* 0x0064f0c907067810 */ /* 0x000fe40007ffe006 */
[----:B------:R-:W-:Y:S01]  /*02a0*/  LOP3.LUT R8, R11, R8, R10, 0x96, !PT ;  /* 0x000000080b087212 */ /* 0x000fe200078e960a */
[----:B------:R-:W-:Y:S01]  /*02b0*/  IMAD R17, R17, R2, RZ ;  /* 0x0000000211117224 */ /* 0x000fe200078e02ff */
[----:B------:R-:W-:Y:S02]  /*02c0*/  LOP3.LUT R10, R4, 0x5491333, R7, 0x96, !PT ;  /* 0x05491333040a7812 */ /* 0x000fe400078e9607 */
[----:B------:R-:W-:-:S02]  /*02d0*/  MOV R4, RZ ;  /* 0x000000ff00047202 */ /* 0x000fc40000000f00 */
[----:B------:R-:W-:Y:S02]  /*02e0*/  LOP3.LUT R13, R8, R13, RZ, 0x3c, !PT ;  /* 0x0000000d080d7212 */ /* 0x000fe400078e3cff */
[----:B------:R-:W-:Y:S01]  /*02f0*/  IADD3 R9, PT, PT, R6, 0x587c5, R9 ;  /* 0x000587c506097810 */ /* 0x000fe20007ffe009 */
[----:B------:R-:W-:Y:S01]  /*0300*/  IMAD.HI.U32 R7, R5, R17, R4 ;  /* 0x0000001105077227 */ /* 0x000fe200078e0004 */
[----:B------:R-:W-:Y:S02]  /*0310*/  SHF.L.U32 R8, R13, 0x4, RZ ;  /* 0x000000040d087819 */ /* 0x000fe400000006ff */
[----:B------:R-:W-:Y:S01]  /*0320*/  SHF.R.U32.HI R17, RZ, 0x2, R0 ;  /* 0x00000002ff117819 */ /* 0x000fe20000011600 */
[----:B------:R-:W-:Y:S01]  /*0330*/  IMAD.SHL.U32 R5, R10, 0x2, RZ ;  /* 0x000000020a057824 */ /* 0x000fe200078e00ff */
[----:B------:R-:W-:Y:S01]  /*0340*/  IADD3 R11, PT, PT, R6, 0xb0f8a, R11 ;  /* 0x000b0f8a060b7810 */ /* 0x000fe20007ffe00b */
[----:B------:R-:W-:Y:S01]  /*0350*/  IMAD.HI.U32 R4, R7, R9, RZ ;  /* 0x0000000907047227 */ /* 0x000fe200078e00ff */
[----:B------:R-:W-:-:S02]  /*0360*/  LOP3.LUT R17, R17, R0, RZ, 0x3c, !PT ;  /* 0x0000000011117212 */ /* 0x000fc400078e3cff */
[----:B------:R-:W-:Y:S01]  /*0370*/  LOP3.LUT R5, R13, R8, R5, 0x96, !PT ;  /* 0x000000080d057212 */ /* 0x000fe200078e9605 */
[----:B------:R-:W-:Y:S01]  /*0380*/  IMAD.HI.U32 R0, R7, R11, RZ ;  /* 0x0000000b07007227 */ /* 0x000fe200078e00ff */
[----:B------:R-:W-:Y:S02]  /*0390*/  IADD3 R4, PT, PT, -R4, RZ, RZ ;  /* 0x000000ff04047210 */ /* 0x000fe40007ffe1ff */
[----:B------:R-:W-:Y:S01]  /*03a0*/  LOP3.LUT R5, R5, R10, RZ, 0x3c, !PT ;  /* 0x0000000a05057212 */ /* 0x000fe200078e3cff */
[----:B------:R-:W-:Y:S01]  /*03b0*/  IMAD.SHL.U32 R8, R17, 0x2, RZ ;  /* 0x0000000211087824 */ /* 0x000fe200078e00ff */
[----:B------:R-:W-:Y:S01]  /*03c0*/  IADD3 R0, PT, PT, -R0, RZ, RZ ;  /* 0x000000ff00007210 */ /* 0x000fe20007ffe1ff */
[----:B------:R-:W-:Y:S01]  /*03d0*/  IMAD R9, R2, R4, R9 ;  /* 0x0000000402097224 */ /* 0x000fe200078e0209 */
[C---:B------:R-:W-:Y:S02]  /*03e0*/  SHF.L.U32 R4, R5.reuse, 0x4, RZ ;  /* 0x0000000405047819 */ /* 0x040fe400000006ff */
[----:B------:R-:W-:Y:S01]  /*03f0*/  IADD3 R13, PT, PT, R6, 0x10974f, R13 ;  /* 0x0010974f060d7810 */ /* 0x000fe20007ffe00d */
[----:B------:R-:W-:Y:S01]  /*0400*/  IMAD R11, R2, R0, R11 ;  /* 0x00000000020b7224 */ /* 0x000fe200078e020b */
[----:B------:R-:W-:-:S02]  /*0410*/  LOP3.LUT R4, R5, R4, R8, 0x96, !PT ;  /* 0x0000000405047212 */ /* 0x000fc400078e9608 */
[----:B------:R-:W-:Y:S01]  /*0420*/  IADD3 R8, PT, PT, R6, 0x161f14, R5 ;  /* 0x00161f1406087810 */ /* 0x000fe20007ffe005 */
[----:B------:R-:W-:Y:S01]  /*0430*/  IMAD.HI.U32 R0, R7, R13, RZ ;  /* 0x0000000d07007227 */ /* 0x000fe200078e00ff */
[-C--:B------:R-:W-:Y:S02]  /*0440*/  ISETP.GE.U32.AND P0, PT, R9, R2.reuse, PT ;  /* 0x000000020900720c */ /* 0x080fe40003f06070 */
[----:B------:R-:W-:Y:S01]  /*0450*/  LOP3.LUT R17, R4, R17, RZ, 0x3c, !PT ;  /* 0x0000001104117212 */ /* 0x000fe200078e3cff */
[----:B------:R-:W-:Y:S01]  /*0460*/  IMAD.MOV R4, RZ, RZ, -R0 ;  /* 0x000000ffff047224 */ /* 0x000fe200078e0a00 */
[----:B------:R-:W-:Y:S01]  /*0470*/  ISETP.GE.U32.AND P2, PT, R11, R2, PT ;  /* 0x000000020b00720c */ /* 0x000fe20003f46070 */
[----:B------:R-:W-:Y:S01]  /*0480*/  IMAD.HI.U32 R0, R7, R8, RZ ;  /* 0x0000000807007227 */ /* 0x000fe200078e00ff */
[----:B------:R-:W-:-:S03]  /*0490*/  IADD3 R17, PT, PT, R6, 0x1ba6d9, R17 ;  /* 0x001ba6d906117810 */ /* 0x000fc60007ffe011 */
[----:B------:R-:W-:Y:S01]  /*04a0*/  IMAD R13, R2, R4, R13 ;  /* 0x00000004020d7224 */ /* 0x000fe200078e020d */
[----:B------:R-:W-:Y:S01]  /*04b0*/  IADD3 R19, PT, PT, -R0, RZ, RZ ;  /* 0x000000ff00137210 */ /* 0x000fe20007ffe1ff */
[----:B------:R-:W-:Y:S01]  /*04c0*/  IMAD.HI.U32 R0, R7, R17, RZ ;  /* 0x0000001107007227 */ /* 0x000fe200078e00ff */
[----:B------:R-:W0:Y:S01]  /*04d0*/  LDC.64 R4, c[0x0][0x380] ;  /* 0x0000e000ff047b82 */ /* 0x000e220000000a00 */
[-C--:B------:R-:W-:Y:S02]  /*04e0*/  @P0 IADD3 R9, PT, PT, R9, -R2.reuse, RZ ;  /* 0x8000000209090210 */ /* 0x080fe40007ffe0ff */
[-C--:B------:R-:W-:Y:S01]  /*04f0*/  ISETP.GE.U32.AND P3, PT, R13, R2.reuse, PT ;  /* 0x000000020d00720c */ /* 0x080fe20003f66070 */
[----:B------:R-:W-:Y:S01]  /*0500*/  IMAD R7, R2, R19, R8 ;  /* 0x0000001302077224 */ /* 0x000fe200078e0208 */
[----:B------:R-:W-:Y:S01]  /*0510*/  ISETP.GE.U32.AND P1, PT, R9, R2, PT ;  /* 0x000000020900720c */ /* 0x000fe20003f26070 */
[----:B------:R-:W-:Y:S01]  /*0520*/  @P2 IMAD.IADD R11, R11, 0x1, -R2 ;  /* 0x000000010b0b2824 */ /* 0x000fe200078e0a02 */
[----:B------:R-:W-:-:S02]  /*0530*/  IADD3 R0, PT, PT, -R0, RZ, RZ ;  /* 0x000000ff00007210 */ /* 0x000fc40007ffe1ff */
[-C--:B------:R-:W-:Y:S02]  /*0540*/  ISETP.GE.U32.AND P4, PT, R7, R2.reuse, PT ;  /* 0x000000020700720c */ /* 0x080fe40003f86070 */
[----:B------:R-:W-:Y:S01]  /*0550*/  ISETP.GE.U32.AND P2, PT, R11, R2, PT ;  /* 0x000000020b00720c */ /* 0x000fe20003f46070 */
[C---:B------:R-:W-:Y:S01]  /*0560*/  IMAD R17, R2.reuse, R0, R17 ;  /* 0x0000000002117224 */ /* 0x040fe200078e0211 */
[----:B------:R-:W-:Y:S02]  /*0570*/  ISETP.NE.U32.AND P0, PT, R2, RZ, PT ;  /* 0x000000ff0200720c */ /* 0x000fe40003f05070 */
[-C--:B------:R-:W-:Y:S01]  /*0580*/  LOP3.LUT R0, RZ, R2.reuse, RZ, 0x33, !PT ;  /* 0x00000002ff007212 */ /* 0x080fe200078e33ff */
[----:B------:R-:W-:Y:S01]  /*0590*/  @P3 IMAD.IADD R13, R13, 0x1, -R2 ;  /* 0x000000010d0d3824 */ /* 0x000fe200078e0a02 */
[-C--:B------:R-:W-:Y:S02]  /*05a0*/  ISETP.GE.U32.AND P3, PT, R17, R2.reuse, PT ;  /* 0x000000021100720c */ /* 0x080fe40003f66070 */
[----:B------:R-:W-:-:S02]  /*05b0*/  @P1 IADD3 R9, PT, PT, R9, -R2, RZ ;  /* 0x8000000209091210 */ /* 0x000fc40007ffe0ff */
[-C--:B------:R-:W-:Y:S02]  /*05c0*/  ISETP.GE.U32.AND P1, PT, R13, R2.reuse, PT ;  /* 0x000000020d00720c */ /* 0x080fe40003f26070 */
[-C--:B------:R-:W-:Y:S02]  /*05d0*/  @P4 IADD3 R7, PT, PT, R7, -R2.reuse, RZ ;  /* 0x8000000207074210 */ /* 0x080fe40007ffe0ff */
[----:B------:R-:W-:Y:S02]  /*05e0*/  SEL R25, R0, R9, !P0 ;  /* 0x0000000900197207 */ /* 0x000fe40004000000 */
[-C--:B------:R-:W-:Y:S02]  /*05f0*/  @P2 IADD3 R11, PT, PT, R11, -R2.reuse, RZ ;  /* 0x800000020b0b2210 */ /* 0x080fe40007ffe0ff */
[-C--:B------:R-:W-:Y:S01]  /*0600*/  ISETP.GE.U32.AND P2, PT, R7, R2.reuse, PT ;  /* 0x000000020700720c */ /* 0x080fe20003f46070 */
[----:B0-----:R-:W-:Y:S01]  /*0610*/  IMAD.WIDE R24, R25, 0x4, R4 ;  /* 0x0000000419187825 */ /* 0x001fe200078e0204 */
[----:B------:R-:W-:-:S02]  /*0620*/  @P3 IADD3 R17, PT, PT, R17, -R2, RZ ;  /* 0x8000000211113210 */ /* 0x000fc40007ffe0ff */
[----:B------:R-:W-:Y:S01]  /*0630*/  SEL R23, R0, R11, !P0 ;  /* 0x0000000b00177207 */ /* 0x000fe20004000000 */
[----:B------:R-:W-:Y:S01]  /*0640*/  @P1 IMAD.IADD R13, R13, 0x1, -R2 ;  /* 0x000000010d0d1824 */ /* 0x000fe200078e0a02 */
[----:B------:R-:W-:Y:S01]  /*0650*/  ISETP.GE.U32.AND P1, PT, R17, R2, PT ;  /* 0x000000021100720c */ /* 0x000fe20003f26070 */
[----:B-1----:R-:W2:Y:S02]  /*0660*/  LDG.E R24, desc[UR6][R24.64] ;  /* 0x0000000618187981 */ /* 0x002ea4000c1e1900 */
[----:B------:R-:W-:-:S04]  /*0670*/  IMAD.WIDE R22, R23, 0x4, R4 ;  /* 0x0000000417167825 */ /* 0x000fc800078e0204 */
[----:B------:R-:W-:Y:S02]  /*0680*/  @P2 IADD3 R7, PT, PT, R7, -R2, RZ ;  /* 0x8000000207072210 */ /* 0x000fe40007ffe0ff */
[C---:B------:R-:W-:Y:S01]  /*0690*/  SEL R21, R0.reuse, R13, !P0 ;  /* 0x0000000d00157207 */ /* 0x040fe20004000000 */
[----:B------:R-:W3:Y:S01]  /*06a0*/  LDG.E R22, desc[UR6][R22.64] ;  /* 0x0000000616167981 */ /* 0x000ee2000c1e1900 */
[----:B------:R-:W-:Y:S02]  /*06b0*/  SEL R19, R0, R7, !P0 ;  /* 0x0000000700137207 */ /* 0x000fe40004000000 */
[----:B------:R-:W-:Y:S02]  /*06c0*/  @P1 IMAD.IADD R17, R17, 0x1, -R2 ;  /* 0x0000000111111824 */ /* 0x000fe400078e0a02 */
[----:B------:R-:W-:-:S04]  /*06d0*/  IMAD.WIDE R20, R21, 0x4, R4 ;  /* 0x0000000415147825 */ /* 0x000fc800078e0204 */
[--C-:B------:R-:W-:Y:S01]  /*06e0*/  IMAD.WIDE R18, R19, 0x4, R4.reuse ;  /* 0x0000000413127825 */ /* 0x100fe200078e0204 */
[----:B------:R-:W-:Y:S01]  /*06f0*/  SEL R17, R0, R17, !P0 ;  /* 0x0000001100117207 */ /* 0x000fe20004000000 */
[----:B------:R-:W4:Y:S04]  /*0700*/  LDG.E R20, desc[UR6][R20.64] ;  /* 0x0000000614147981 */ /* 0x000f28000c1e1900 */
[----:B------:R-:W5:Y:S01]  /*0710*/  LDG.E R18, desc[UR6][R18.64] ;  /* 0x0000000612127981 */ /* 0x000f62000c1e1900 */
[----:B------:R-:W-:-:S06]  /*0720*/  IMAD.WIDE R16, R17, 0x4, R4 ;  /* 0x0000000411107825 */ /* 0x000fcc00078e0204 */
[----:B------:R-:W5:Y:S01]  /*0730*/  LDG.E R16, desc[UR6][R16.64] ;  /* 0x0000000610107981 */ /* 0x000f62000c1e1900 */
[----:B------:R-:W-:-:S04]  /*0740*/  IABS R0, R3 ;  /* 0x0000000300007213 */ /* 0x000fc80000000000 */
[----:B------:R-:W0:Y:S08]  /*0750*/  I2F.RP R2, R0 ;  /* 0x0000000000027306 */ /* 0x000e300000209400 */
[----:B0-----:R-:W0:Y:S02]  /*0760*/  MUFU.RCP R2, R2 ;  /* 0x0000000200027308 */ /* 0x001e240000001000 */
[----:B0-----:R-:W-:-:S06]  /*0770*/  IADD3 R4, PT, PT, R2, 0xffffffe, RZ ;  /* 0x0ffffffe02047810 */ /* 0x001fcc0007ffe0ff */
[----:B------:R0:W1:Y:S02]  /*0780*/  F2I.FTZ.U32.TRUNC.NTZ R5, R4 ;  /* 0x0000000400057305 */ /* 0x000064000021f000 */
[----:B0-----:R-:W-:Y:S01]  /*0790*/  IMAD.MOV.U32 R4, RZ, RZ, RZ ;  /* 0x000000ffff047224 */ /* 0x001fe200078e00ff */
[----:B-1----:R-:W-:-:S05]  /*07a0*/  IADD3 R7, PT, PT, RZ, -R5, RZ ;  /* 0x80000005ff077210 */ /* 0x002fca0007ffe0ff */
[----:B------:R-:W-:-:S04]  /*07b0*/  IMAD R7, R7, R0, RZ ;  /* 0x0000000007077224 */ /* 0x000fc800078e02ff */
[----:B------:R-:W-:Y:S01]  /*07c0*/  IMAD.HI.U32 R5, R5, R7, R4 ;  /* 0x0000000705057227 */ /* 0x000fe200078e0004 */
[----:B------:R-:W-:Y:S01]  /*07d0*/  UMOV UR4, URZ ;  /* 0x000000ff00047c82 */ /* 0x000fe20008000000 */
[----:B--2---:R-:W-:-:S04]  /*07e0*/  IABS R6, R24 ;  /* 0x0000001800067213 */ /* 0x004fc80000000000 */
[----:B------:R-:W-:-:S05]  /*07f0*/  MOV R7, R6 ;  /* 0x0000000600077202 */ /* 0x000fca0000000f00 */
[----:B------:R-:W-:Y:S01]  /*0800*/  IMAD.HI.U32 R6, R5, R7, RZ ;  /* 0x0000000705067227 */ /* 0x000fe200078e00ff */
[----:B---3--:R-:W-:-:S04]  /*0810*/  IABS R9, R22 ;  /* 0x0000001600097213 */ /* 0x008fc80000000000 */
[----:B------:R-:W-:Y:S01]  /*0820*/  IADD3 R4, PT, PT, -R6, RZ, RZ ;  /* 0x000000ff06047210 */ /* 0x000fe20007ffe1ff */
[----:B------:R-:W-:-:S04]  /*0830*/  IMAD.HI.U32 R2, R5, R9, RZ ;  /* 0x0000000905027227 */ /* 0x000fc800078e00ff */
[----:B------:R-:W-:Y:S01]  /*0840*/  IMAD.MOV R8, RZ, RZ, -R2 ;  /* 0x000000ffff087224 */ /* 0x000fe200078e0a02 */
[----:B----4-:R-:W-:Y:S01]  /*0850*/  IABS R11, R20 ;  /* 0x00000014000b7213 */ /* 0x010fe20000000000 */
[C---:B------:R-:W-:Y:S01]  /*0860*/  IMAD R7, R0.reuse, R4, R7 ;  /* 0x0000000400077224 */ /* 0x040fe200078e0207 */
[----:B-----5:R-:W-:Y:S01]  /*0870*/  IABS R13, R18 ;  /* 0x00000012000d7213 */ /* 0x020fe20000000000 */
[----:B------:R-:W-:-:S03]  /*0880*/  IMAD R9, R0, R8, R9 ;  /* 0x0000000800097224 */ /* 0x000fc600078e0209 */
[----:B------:R-:W-:Y:S01]  /*0890*/  ISETP.GT.U32.AND P0, PT, R0, R7, PT ;  /* 0x000000070000720c */ /* 0x000fe20003f04070 */
[----:B------:R-:W-:-:S04]  /*08a0*/  IMAD.HI.U32 R4, R5, R11, RZ ;  /* 0x0000000b05047227 */ /* 0x000fc800078e00ff */
[C---:B------:R-:W-:Y:S01]  /*08b0*/  IMAD.HI.U32 R8, R5.reuse, R13, RZ ;  /* 0x0000000d05087227 */ /* 0x040fe200078e00ff */
[----:B------:R-:W-:Y:S02]  /*08c0*/  IADD3 R10, PT, PT, -R4, RZ, RZ ;  /* 0x000000ff040a7210 */ /* 0x000fe40007ffe1ff */
[----:B------:R-:W-:Y:S02]  /*08d0*/  IABS R14, R16 ;  /* 0x00000010000e7213 */ /* 0x000fe40000000000 */
[----:B------:R-:W-:Y:S01]  /*08e0*/  IADD3 R12, PT, PT, -R8, RZ, RZ ;  /* 0x000000ff080c7210 */ /* 0x000fe20007ffe1ff */
[C---:B------:R-:W-:Y:S01]  /*08f0*/  IMAD R11, R0.reuse, R10, R11 ;  /* 0x0000000a000b7224 */ /* 0x040fe200078e020b */
[----:B------:R-:W-:Y:S01]  /*0900*/  ISETP.GT.U32.AND P2, PT, R0, R9, PT ;  /* 0x000000090000720c */ /* 0x000fe20003f44070 */
[----:B------:R-:W-:-:S04]  /*0910*/  IMAD.HI.U32 R10, R5, R14, RZ ;  /* 0x0000000e050a7227 */ /* 0x000fc800078e00ff */
[C---:B------:R-:W-:Y:S02]  /*0920*/  IMAD R13, R0.reuse, R12, R13 ;  /* 0x0000000c000d7224 */ /* 0x040fe400078e020d */
[----:B------:R-:W-:Y:S01]  /*0930*/  @!P0 IMAD.IADD R7, R7, 0x1, -R0 ;  /* 0x0000000107078824 */ /* 0x000fe200078e0a00 */
[C---:B------:R-:W-:Y:S02]  /*0940*/  ISETP.GT.U32.AND P6, PT, R0.reuse, R11, PT ;  /* 0x0000000b0000720c */ /* 0x040fe40003fc4070 */
[----:B------:R-:W-:Y:S02]  /*0950*/  ISETP.GT.U32.AND P5, PT, R0, R13, PT ;  /* 0x0000000d0000720c */ /* 0x000fe40003fa4070 */
[----:B------:R-:W-:Y:S02]  /*0960*/  IADD3 R5, PT, PT, -R10, RZ, RZ ;  /* 0x000000ff0a057210 */ /* 0x000fe40007ffe1ff */
[----:B------:R-:W-:-:S03]  /*0970*/  ISETP.GE.U32.AND P4, PT, R7, R0, PT ;  /* 0x000000000700720c */ /* 0x000fc60003f86070 */
[----:B------:R-:W-:Y:S01]  /*0980*/  IMAD R5, R0, R5, R14 ;  /* 0x0000000500057224 */ /* 0x000fe200078e020e */
[----:B------:R-:W-:Y:S01]  /*0990*/  @!P2 IADD3 R9, PT, PT, R9, -R0, RZ ;  /* 0x800000000909a210 */ /* 0x000fe20007ffe0ff */
[----:B------:R-:W-:-:S03]  /*09a0*/  @!P0 VIADD R6, R6, 0x1 ;  /* 0x0000000106068836 */ /* 0x000fc60000000000 */
[----:B------:R-:W-:Y:S01]  /*09b0*/  ISETP.GT.U32.AND P1, PT, R0, R5, PT ;  /* 0x000000050000720c */ /* 0x000fe20003f24070 */
[----:B------:R-:W-:Y:S01]  /*09c0*/  @!P5 IMAD.IADD R13, R13, 0x1, -R0 ;  /* 0x000000010d0dd824 */ /* 0x000fe200078e0a00 */
[-C--:B------:R-:W-:Y:S02]  /*09d0*/  ISETP.GE.U32.AND P3, PT, R9, R0.reuse, PT ;  /* 0x000000000900720c */ /* 0x080fe40003f66070 */
[-C--:B------:R-:W-:Y:S02]  /*09e0*/  @!P6 IADD3 R11, PT, PT, R11, -R0.reuse, RZ ;  /* 0x800000000b0be210 */ /* 0x080fe40007ffe0ff */
[----:B------:R-:W-:Y:S02]  /*09f0*/  @P4 IADD3 R6, PT, PT, R6, 0x1, RZ ;  /* 0x0000000106064810 */ /* 0x000fe40007ffe0ff */
[----:B------:R-:W-:Y:S02]  /*0a00*/  LOP3.LUT R7, R24, R3, RZ, 0x3c, !PT ;  /* 0x0000000318077212 */ /* 0x000fe400078e3cff */
[----:B------:R-:W-:-:S02]  /*0a10*/  ISETP.GE.U32.AND P4, PT, R11, R0, PT ;  /* 0x000000000b00720c */ /* 0x000fc40003f86070 */
[----:B------:R-:W-:Y:S02]  /*0a20*/  @!P2 IADD3 R2, PT, PT, R2, 0x1, RZ ;  /* 0x000000010202a810 */ /* 0x000fe40007ffe0ff */
[-C--:B------:R-:W-:Y:S02]  /*0a30*/  ISETP.GE.U32.AND P2, PT, R13, R0.reuse, PT ;  /* 0x000000000d00720c */ /* 0x080fe40003f46070 */
[----:B------:R-:W-:Y:S02]  /*0a40*/  ISETP.GE.AND P0, PT, R7, RZ, PT ;  /* 0x000000ff0700720c */ /* 0x000fe40003f06270 */
[-C--:B------:R-:W-:Y:S02]  /*0a50*/  LOP3.LUT R7, R22, R3.reuse, RZ, 0x3c, !PT ;  /* 0x0000000316077212 */ /* 0x080fe400078e3cff */
[----:B------:R-:W-:Y:S02]  /*0a60*/  LOP3.LUT R9, R20, R3, RZ, 0x3c, !PT ;  /* 0x0000000314097212 */ /* 0x000fe400078e3cff */
[----:B------:R-:W-:Y:S01]  /*0a70*/  @!P1 IADD3 R5, PT, PT, R5, -R0, RZ ;  /* 0x8000000005059210 */ /* 0x000fe20007ffe0ff */
[----:B------:R-:W-:Y:S01]  /*0a80*/  @!P6 VIADD R4, R4, 0x1 ;  /* 0x000000010404e836 */ /* 0x000fe20000000000 */
[----:B------:R-:W-:-:S02]  /*0a90*/  @P3 IADD3 R2, PT, PT, R2, 0x1, RZ ;  /* 0x0000000102023810 */ /* 0x000fc40007ffe0ff */
[----:B------:R-:W-:Y:S02]  /*0aa0*/  ISETP.GE.AND P3, PT, R7, RZ, PT ;  /* 0x000000ff0700720c */ /* 0x000fe40003f66270 */
[----:B------:R-:W-:Y:S02]  /*0ab0*/  ISETP.GE.AND P6, PT, R9, RZ, PT ;  /* 0x000000ff0900720c */ /* 0x000fe40003fc6270 */
[-C--:B------:R-:W-:Y:S02]  /*0ac0*/  LOP3.LUT R7, R18, R3.reuse, RZ, 0x3c, !PT ;  /* 0x0000000312077212 */ /* 0x080fe400078e3cff */
[----:B------:R-:W-:Y:S02]  /*0ad0*/  @!P5 IADD3 R8, PT, PT, R8, 0x1, RZ ;  /* 0x000000010808d810 */ /* 0x000fe40007ffe0ff */
[----:B------:R-:W-:Y:S02]  /*0ae0*/  LOP3.LUT R9, R16, R3, RZ, 0x3c, !PT ;  /* 0x0000000310097212 */ /* 0x000fe400078e3cff */
[----:B------:R-:W-:Y:S01]  /*0af0*/  ISETP.GE.U32.AND P5, PT, R5, R0, PT ;  /* 0x000000000500720c */ /* 0x000fe20003fa6070 */
[----:B------:R-:W-:Y:S01]  /*0b00*/  @P4 VIADD R4, R4, 0x1 ;  /* 0x0000000104044836 */ /* 0x000fe20000000000 */
[----:B------:R-:W-:-:S02]  /*0b10*/  ISETP.GE.AND P4, PT, R7, RZ, PT ;  /* 0x000000ff0700720c */ /* 0x000fc40003f86270 */
[----:B------:R-:W-:Y:S02]  /*0b20*/  @P2 IADD3 R8, PT, PT, R8, 0x1, RZ ;  /* 0x0000000108082810 */ /* 0x000fe40007ffe0ff */
[----:B------:R-:W-:Y:S02]  /*0b30*/  ISETP.GE.AND P2, PT, R9, RZ, PT ;  /* 0x000000ff0900720c */ /* 0x000fe40003f46270 */
[----:B------:R-:W-:Y:S01]  /*0b40*/  @!P1 IADD3 R10, PT, PT, R10, 0x1, RZ ;  /* 0x000000010a0a9810 */ /* 0x000fe20007ffe0ff */
[----:B------:R-:W-:Y:S01]  /*0b50*/  @!P0 IMAD.MOV R6, RZ, RZ, -R6 ;  /* 0x000000ffff068224 */ /* 0x000fe200078e0a06 */
[----:B------:R-:W-:Y:S01]  /*0b60*/  ISETP.NE.AND P1, PT, R3, RZ, PT ;  /* 0x000000ff0300720c */ /* 0x000fe20003f25270 */
[----:B------:R-:W-:Y:S02]  /*0b70*/  @!P6 IMAD.MOV R4, RZ, RZ, -R4 ;  /* 0x000000ffff04e224 */ /* 0x000fe400078e0a04 */
[----:B------:R-:W-:Y:S02]  /*0b80*/  @P5 IADD3 R10, PT, PT, R10, 0x1, RZ ;  /* 0x000000010a0a5810 */ /* 0x000fe40007ffe0ff */
[----:B------:R-:W-:-:S02]  /*0b90*/  LOP3.LUT R5, RZ, R3, RZ, 0x33, !PT ;  /* 0x00000003ff057212 */ /* 0x000fc400078e33ff */
[----:B------:R-:W-:Y:S02]  /*0ba0*/  @!P3 IADD3 R2, PT, PT, -R2, RZ, RZ ;  /* 0x000000ff0202b210 */ /* 0x000fe40007ffe1ff */
[----:B------:R-:W-:Y:S02]  /*0bb0*/  @!P4 IADD3 R8, PT, PT, -R8, RZ, RZ ;  /* 0x000000ff0808c210 */ /* 0x000fe40007ffe1ff */
[----:B------:R-:W-:Y:S02]  /*0bc0*/  @!P2 IADD3 R10, PT, PT, -R10, RZ, RZ ;  /* 0x000000ff0a0aa210 */ /* 0x000fe40007ffe1ff */
[C---:B------:R-:W-:Y:S02]  /*0bd0*/  SEL R13, R5.reuse, R6, !P1 ;  /* 0x00000006050d7207 */ /* 0x040fe40004800000 */
[C---:B------:R-:W-:Y:S02]  /*0be0*/  SEL R11, R5.reuse, R2, !P1 ;  /* 0x00000002050b7207 */ /* 0x040fe40004800000 */
[----:B------:R-:W-:-:S02]  /*0bf0*/  SEL R9, R5, R4, !P1 ;  /* 0x0000000405097207 */ /* 0x000fc40004800000 */
[C---:B------:R-:W-:Y:S02]  /*0c00*/  SEL R7, R5.reuse, R8, !P1 ;  /* 0x0000000805077207 */ /* 0x040fe40004800000 */
[----:B------:R-:W-:Y:S01]  /*0c10*/  SEL R5, R5, R10, !P1 ;  /* 0x0000000a05057207 */ /* 0x000fe20004800000 */
[----:B------:R-:W-:Y:S01]  /*0c20*/  IMAD.MOV R14, RZ, RZ, -R13 ;  /* 0x000000ffff0e7224 */ /* 0x000fe200078e0a0d */
[----:B------:R-:W-:Y:S01]  /*0c30*/  IADD3 R12, PT, PT, -R11, RZ, RZ ;  /* 0x000000ff0b0c7210 */ /* 0x000fe20007ffe1ff */
[----:B------:R-:W-:Y:S01]  /*0c40*/  IMAD.MOV R8, RZ, RZ, -R7 ;  /* 0x000000ffff087224 */ /* 0x000fe200078e0a07 */
[----:B------:R-:W-:Y:S02]  /*0c50*/  IADD3 R10, PT, PT, -R9, RZ, RZ ;  /* 0x000000ff090a7210 */ /* 0x000fe40007ffe1ff */
[----:B------:R-:W-:Y:S01]  /*0c60*/  IADD3 R6, PT, PT, -R5, RZ, RZ ;  /* 0x000000ff05067210 */ /* 0x000fe20007ffe1ff */
[----:B------:R-:W-:Y:S02]  /*0c70*/  HFMA2 R4, -RZ, RZ, 0, 0 ;  /* 0x00000000ff047431 */ /* 0x000fe400000001ff */
[----:B------:R-:W-:-:S02]  /*0c80*/  IMAD R14, R3, R14, R24 ;  /* 0x0000000e030e7224 */ /* 0x000fc400078e0218 */
[C---:B------:R-:W-:Y:S02]  /*0c90*/  IMAD R12, R3.reuse, R12, R22 ;  /* 0x0000000c030c7224 */ /* 0x040fe400078e0216 */
[C---:B------:R-:W-:Y:S02]  /*0ca0*/  IMAD R10, R3.reuse, R10, R20 ;  /* 0x0000000a030a7224 */ /* 0x040fe400078e0214 */
[C---:B------:R-:W-:Y:S02]  /*0cb0*/  IMAD R8, R3.reuse, R8, R18 ;  /* 0x0000000803087224 */ /* 0x040fe400078e0212 */
[----:B------:R-:W-:Y:S01]  /*0cc0*/  IMAD R6, R3, R6, R16 ;  /* 0x0000000603067224 */ /* 0x000fe200078e0210 */
[----:B------:R-:W-:-:S07]  /*0cd0*/  CS2R R2, SRZ ;  /* 0x0000000000027805 */ /* 0x000fce000001ff00 */
.L_x_45:
[----:B---3--:R-:W-:Y:S01]  /*0ce0*/  IMAD.IADD R17, R13, 0x1, -R4 ;  /* 0x000000010d117824 */ /* 0x008fe200078e0a04 */
[----:B-1----:R-:W-:Y:S01]  /*0cf0*/  IADD3 R31, PT, PT, R14, -R3, RZ ;  /* 0x800000030e1f7210 */ /* 0x002fe20007ffe0ff */
[----:B------:R-:W-:Y:S01]  /*0d00*/  UIADD3 UR4, UPT, UPT, UR4, 0x1, URZ ;  /* 0x0000000104047890 */ /* 0x000fe2000fffe0ff */
[----:B------:R-:W-:Y:S01]  /*0d10*/  BSSY.RECONVERGENT B0, `(.L_x_0) ;  /* 0x0000014000007945 */ /* 0x000fe20003800200 */
[----:B--2---:R-:W-:Y:S02]  /*0d20*/  I2FP.F32.S32 R2, R2 ;  /* 0x0000000200027245 */ /* 0x004fe40000201400 */
[----:B------:R-:W-:Y:S01]  /*0d30*/  I2FP.F32.S32 R17, R17 ;  /* 0x0000001100117245 */ /* 0x000fe20000201400 */
[----:B------:R-:W-:Y:S01]  /*0d40*/  UISETP.NE.AND UP0, UPT, UR4, 0x3, UPT ;  /* 0x000000030400788c */ /* 0x000fe2000bf05270 */
[----:B------:R-:W-:-:S03]  /*0d50*/  I2FP.F32.S32 R31, R31 ;  /* 0x0000001f001f7245 */ /* 0x000fc60000201400 */
[----:B------:R-:W-:-:S04]  /*0d60*/  FMUL R0, R17, R17 ;  /* 0x0000001111007220 */ /* 0x000fc80000400000 */
[----:B------:R-:W-:-:S04]  /*0d70*/  FFMA R0, R31, R31, R0 ;  /* 0x0000001f1f007223 */ /* 0x000fc80000000000 */
[----:B0-----:R0:W1:Y:S01]  /*0d80*/  MUFU.RSQ R21, R0 ;  /* 0x0000000000157308 */ /* 0x0010620000001400 */
[----:B------:R-:W-:-:S04]  /*0d90*/  IADD3 R19, PT, PT, R0, -0xd000000, RZ ;  /* 0xf300000000137810 */ /* 0x000fc80007ffe0ff */
[----:B------:R-:W-:-:S13]  /*0da0*/  ISETP.GT.U32.AND P0, PT, R19, 0x727fffff, PT ;  /* 0x727fffff1300780c */ /* 0x000fda0003f04070 */
[----:B01----:R-:W-:Y:S05]  /*0db0*/  @!P0 BRA `(.L_x_1) ;  /* 0x0000000000148947 */ /* 0x003fea0003800000 */
[----:B------:R-:W-:Y:S01]  /*0dc0*/  IMAD.MOV.U32 R21, RZ, RZ, R0 ;  /* 0x000000ffff157224 */ /* 0x000fe200078e0000 */
[----:B------:R-:W-:-:S07]  /*0dd0*/  MOV R0, 0xdf0 ;  /* 0x00000df000007802 */ /* 0x000fce0000000f00 */
[----:B------:R-:W-:Y:S05]  /*0de0*/  CALL.REL.NOINC `($__internal_0_$__cuda_sm20_sqrt_rn_f32_slowpath) ;  /* 0x0000001800d07944 */ /* 0x000fea0003c00000 */
[----:B------:R-:W-:Y:S01]  /*0df0*/  MOV R19, R33 ;  /* 0x0000002100137202 */ /* 0x000fe20000000f00 */
[----:B------:R-:W-:Y:S06]  /*0e00*/  BRA `(.L_x_2) ;  /* 0x0000000000107947 */ /* 0x000fec0003800000 */
.L_x_1:
[----:B------:R-:W-:Y:S01]  /*0e10*/  FMUL.FTZ R19, R0, R21 ;  /* 0x0000001500137220 */ /* 0x000fe20000410000 */
[----:B------:R-:W-:-:S03]  /*0e20*/  FMUL.FTZ R21, R21, 0.5 ;  /* 0x3f00000015157820 */ /* 0x000fc60000410000 */
[----:B------:R-:W-:-:S04]  /*0e30*/  FFMA R0, -R19, R19, R0 ;  /* 0x0000001313007223 */ /* 0x000fc80000000100 */
[----:B------:R-:W-:-:S07]  /*0e40*/  FFMA R19, R0, R21, R19 ;  /* 0x0000001500137223 */ /* 0x000fce0000000013 */
.L_x_2:
[----:B------:R-:W-:Y:S05]  /*0e50*/  BSYNC.RECONVERGENT B0 ;  /* 0x0000000000007941 */ /* 0x000fea0003800200 */
.L_x_0:
[----:B------:R-:W0:Y:S01]  /*0e60*/  MUFU.RCP R0, R19 ;  /* 0x0000001300007308 */ /* 0x000e220000001000 */
[----:B------:R-:W-:Y:S01]  /*0e70*/  FADD R32, -R2, R19 ;  /* 0x0000001302207221 */ /* 0x000fe20000000100 */
[----:B------:R-:W-:Y:S03]  /*0e80*/  BSSY.RECONVERGENT B2, `(.L_x_3) ;  /* 0x000000d000027945 */ /* 0x000fe60003800200 */
[----:B------:R-:W-:-:S04]  /*0e90*/  FMUL R31, R31, R32 ;  /* 0x000000201f1f7220 */ /* 0x000fc80000400000 */
[----:B------:R-:W1:Y:S01]  /*0ea0*/  FCHK P0, R31, R19 ;  /* 0x000000131f007302 */ /* 0x000e620000000000 */
[----:B0-----:R-:W-:-:S04]  /*0eb0*/  FFMA R21, R0, -R19, 1 ;  /* 0x3f80000000157423 */ /* 0x001fc80000000813 */
[----:B------:R-:W-:-:S04]  /*0ec0*/  FFMA R0, R0, R21, R0 ;  /* 0x0000001500007223 */ /* 0x000fc80000000000 */
[----:B------:R-:W-:-:S04]  /*0ed0*/  FFMA R26, R31, R0, RZ ;  /* 0x000000001f1a7223 */ /* 0x000fc800000000ff */
[----:B------:R-:W-:-:S04]  /*0ee0*/  FFMA R21, R26, -R19, R31 ;  /* 0x800000131a157223 */ /* 0x000fc8000000001f */
[----:B------:R-:W-:Y:S01]  /*0ef0*/  FFMA R21, R0, R21, R26 ;  /* 0x0000001500157223 */ /* 0x000fe2000000001a */
[----:B-1----:R-:W-:Y:S06]  /*0f00*/  @!P0 BRA `(.L_x_4) ;  /* 0x0000000000108947 */ /* 0x002fec0003800000 */
[----:B------:R-:W-:Y:S02]  /*0f10*/  MOV R33, R19 ;  /* 0x0000001300217202 */ /* 0x000fe40000000f00 */
[----:B------:R-:W-:-:S07]  /*0f20*/  MOV R26, 0xf40 ;  /* 0x00000f40001a7802 */ /* 0x000fce0000000f00 */
[----:B------:R-:W-:Y:S05]  /*0f30*/  CALL.REL.NOINC `($__internal_1_$__cuda_sm3x_div_rn_noftz_f32_slowpath) ;  /* 0x0000001800d87944 */ /* 0x000fea0003c00000 */
[----:B------:R-:W-:-:S07]  /*0f40*/  IMAD.MOV.U32 R21, RZ, RZ, R0 ;  /* 0x000000ffff157224 */ /* 0x000fce00078e0000 */
.L_x_4:
[----:B------:R-:W-:Y:S05]  /*0f50*/  BSYNC.RECONVERGENT B2 ;  /* 0x0000000000027941 */ /* 0x000fea0003800200 */
.L_x_3:
[----:B------:R-:W0:Y:S01]  /*0f60*/  MUFU.RCP R0, R19 ;  /* 0x0000001300007308 */ /* 0x000e220000001000 */
[----:B------:R-:W-:Y:S01]  /*0f70*/  FMUL R31, R17, R32 ;  /* 0x00000020111f7220 */ /* 0x000fe20000400000 */
[----:B------:R-:W-:Y:S01]  /*0f80*/  BSSY.RECONVERGENT B2, `(.L_x_5) ;  /* 0x000000c000027945 */ /* 0x000fe20003800200 */
[----:B------:R-:W-:-:S05]  /*0f90*/  FADD R17, RZ, R21 ;  /* 0x00000015ff117221 */ /* 0x000fca0000000000 */
        /* <DEDUP_REMOVED lines=10> */
.L_x_6:
[----:B------:R-:W-:Y:S05]  /*1040*/  BSYNC.RECONVERGENT B2 ;  /* 0x0000000000027941 */ /* 0x000fea0003800200 */
.L_x_5:
[----:B------:R-:W-:Y:S01]  /*1050*/  IADD3 R34, PT, PT, R11, -R4, RZ ;  /* 0x800000040b227210 */ /* 0x000fe20007ffe0ff */
[----:B------:R-:W-:Y:S01]  /*1060*/  IMAD.IADD R30, R12, 0x1, -R3 ;  /* 0x000000010c1e7824 */ /* 0x000fe200078e0a03 */
[----:B------:R-:W-:Y:S01]  /*1070*/  BSSY.RECONVERGENT B0, `(.L_x_7) ;  /* 0x0000014000007945 */ /* 0x000fe20003800200 */
[----:B------:R-:W-:Y:S01]  /*1080*/  FADD R29, RZ, R0 ;  /* 0x00000000ff1d7221 */ /* 0x000fe20000000000 */
[----:B------:R-:W-:Y:S01]  /*1090*/  I2FP.F32.S32 R34, R34 ;  /* 0x0000002200227245 */ /* 0x000fe20000201400 */
[----:B------:R-:W-:Y:S01]  /*10a0*/  FFMA R32, R32, R32, RZ ;  /* 0x0000002020207223 */ /* 0x000fe200000000ff */
[----:B------:R-:W-:-:S03]  /*10b0*/  I2FP.F32.S32 R30, R30 ;  /* 0x0000001e001e7245 */ /* 0x000fc60000201400 */
[----:B------:R-:W-:-:S04]  /*10c0*/  FMUL R19, R34, R34 ;  /* 0x0000002222137220 */ /* 0x000fc80000400000 */
[----:B------:R-:W-:-:S04]  /*10d0*/  FFMA R26, R30, R30, R19 ;  /* 0x0000001e1e1a7223 */ /* 0x000fc80000000013 */
[----:B------:R0:W1:Y:S01]  /*10e0*/  MUFU.RSQ R21, R26 ;  /* 0x0000001a00157308 */ /* 0x0000620000001400 */
[----:B------:R-:W-:-:S04]  /*10f0*/  IADD3 R19, PT, PT, R26, -0xd000000, RZ ;  /* 0xf30000001a137810 */ /* 0x000fc80007ffe0ff */
[----:B------:R-:W-:-:S13]  /*1100*/  ISETP.GT.U32.AND P0, PT, R19, 0x727fffff, PT ;  /* 0x727fffff1300780c */ /* 0x000fda0003f04070 */
[----:B01----:R-:W-:Y:S05]  /*1110*/  @!P0 BRA `(.L_x_8) ;  /* 0x0000000000148947 */ /* 0x003fea0003800000 */
[----:B------:R-:W-:Y:S02]  /*1120*/  MOV R21, R26 ;  /* 0x0000001a00157202 */ /* 0x000fe40000000f00 */
[----:B------:R-:W-:-:S07]  /*1130*/  MOV R0, 0x1150 ;  /* 0x0000115000007802 */ /* 0x000fce0000000f00 */
[----:B------:R-:W-:Y:S05]  /*1140*/  CALL.REL.NOINC `($__internal_0_$__cuda_sm20_sqrt_rn_f32_slowpath) ;  /* 0x0000001400f87944 */ /* 0x000fea0003c00000 */
[----:B------:R-:W-:Y:S01]  /*1150*/  IMAD.MOV.U32 R19, RZ, RZ, R33 ;  /* 0x000000ffff137224 */ /* 0x000fe200078e0021 */
[----:B------:R-:W-:Y:S06]  /*1160*/  BRA `(.L_x_9) ;  /* 0x0000000000107947 */ /* 0x000fec0003800000 */
.L_x_8:
[----:B------:R-:W-:Y:S01]  /*1170*/  FMUL.FTZ R19, R26, R21 ;  /* 0x000000151a137220 */ /* 0x000fe20000410000 */
[----:B------:R-:W-:-:S03]  /*1180*/  FMUL.FTZ R21, R21, 0.5 ;  /* 0x3f00000015157820 */ /* 0x000fc60000410000 */
[----:B------:R-:W-:-:S04]  /*1190*/  FFMA R0, -R19, R19, R26 ;  /* 0x0000001313007223 */ /* 0x000fc8000000011a */
[----:B------:R-:W-:-:S07]  /*11a0*/  FFMA R19, R0, R21, R19 ;  /* 0x0000001500137223 */ /* 0x000fce0000000013 */
.L_x_9:
[----:B------:R-:W-:Y:S05]  /*11b0*/  BSYNC.RECONVERGENT B0 ;  /* 0x0000000000007941 */ /* 0x000fea0003800200 */
.L_x_7:
        /* <DEDUP_REMOVED lines=14> */
[----:B------:R-:W-:-:S07]  /*12a0*/  MOV R26, R0 ;  /* 0x00000000001a7202 */ /* 0x000fce0000000f00 */
.L_x_11:
[----:B------:R-:W-:Y:S05]  /*12b0*/  BSYNC.RECONVERGENT B2 ;  /* 0x0000000000027941 */ /* 0x000fea0003800200 */
.L_x_10:
[----:B------:R-:W0:Y:S01]  /*12c0*/  MUFU.RCP R0, R19 ;  /* 0x0000001300007308 */ /* 0x000e220000001000 */
[----:B------:R-:W-:Y:S01]  /*12d0*/  FMUL R31, R34, R35 ;  /* 0x00000023221f7220 */ /* 0x000fe20000400000 */
[----:B------:R-:W-:Y:S01]  /*12e0*/  BSSY.RECONVERGENT B2, `(.L_x_12) ;  /* 0x000000c000027945 */ /* 0x000fe20003800200 */
[----:B------:R-:W-:-:S05]  /*12f0*/  FADD R17, R17, R26 ;  /* 0x0000001a11117221 */ /* 0x000fca0000000000 */
[----:B------:R-:W1:Y:S01]  /*1300*/  FCHK P0, R31, R19 ;  /* 0x000000131f007302 */ /* 0x000e620000000000 */
[----:B0-----:R-:W-:-:S04]  /*1310*/  FFMA R21, R0, -R19, 1 ;  /* 0x3f80000000157423 */ /* 0x001fc80000000813 */
[----:B------:R-:W-:-:S04]  /*1320*/  FFMA R0, R0, R21, R0 ;  /* 0x0000001500007223 */ /* 0x000fc80000000000 */
[----:B------:R-:W-:-:S04]  /*1330*/  FFMA R21, R0, R31, RZ ;  /* 0x0000001f00157223 */ /* 0x000fc800000000ff */
[----:B------:R-:W-:-:S04]  /*1340*/  FFMA R28, R21, -R19, R31 ;  /* 0x80000013151c7223 */ /* 0x000fc8000000001f */
[----:B------:R-:W-:Y:S01]  /*1350*/  FFMA R0, R0, R28, R21 ;  /* 0x0000001c00007223 */ /* 0x000fe20000000015 */
[----:B-1----:R-:W-:Y:S06]  /*1360*/  @!P0 BRA `(.L_x_13) ;  /* 0x00000000000c8947 */ /* 0x002fec0003800000 */
[----:B------:R-:W-:Y:S01]  /*1370*/  IMAD.MOV.U32 R33, RZ, RZ, R19 ;  /* 0x000000ffff217224 */ /* 0x000fe200078e0013 */
[----:B------:R-:W-:-:S07]  /*1380*/  MOV R26, 0x13a0 ;  /* 0x000013a0001a7802 */ /* 0x000fce0000000f00 */
[----:B------:R-:W-:Y:S05]  /*1390*/  CALL.REL.NOINC `($__internal_1_$__cuda_sm3x_div_rn_noftz_f32_slowpath) ;  /* 0x0000001400c07944 */ /* 0x000fea0003c00000 */
.L_x_13:
[----:B------:R-:W-:Y:S05]  /*13a0*/  BSYNC.RECONVERGENT B2 ;  /* 0x0000000000027941 */ /* 0x000fea0003800200 */
.L_x_12:
[----:B------:R-:W-:Y:S01]  /*13b0*/  IADD3 R19, PT, PT, R9, -R4, RZ ;  /* 0x8000000409137210 */ /* 0x000fe20007ffe0ff */
[----:B------:R-:W-:Y:S01]  /*13c0*/  BSSY.RECONVERGENT B0, `(.L_x_14) ;  /* 0x0000014000007945 */ /* 0x000fe20003800200 */
[----:B------:R-:W-:Y:S01]  /*13d0*/  IADD3 R31, PT, PT, R10, -R3, RZ ;  /* 0x800000030a1f7210 */ /* 0x000fe20007ffe0ff */
[----:B------:R-:W-:Y:S01]  /*13e0*/  FADD R29, R29, R0 ;  /* 0x000000001d1d7221 */ /* 0x000fe20000000000 */
[----:B------:R-:W-:Y:S01]  /*13f0*/  I2FP.F32.S32 R19, R19 ;  /* 0x0000001300137245 */ /* 0x000fe20000201400 */
[----:B------:R-:W-:Y:S01]  /*1400*/  FFMA R35, R35, R35, R32 ;  /* 0x0000002323237223 */ /* 0x000fe20000000020 */
[----:B------:R-:W-:-:S03]  /*1410*/  I2FP.F32.S32 R31, R31 ;  /* 0x0000001f001f7245 */ /* 0x000fc60000201400 */
[----:B------:R-:W-:-:S04]  /*1420*/  FMUL R26, R19, R19 ;  /* 0x00000013131a7220 */ /* 0x000fc80000400000 */
[----:B------:R-:W-:-:S04]  /*1430*/  FFMA R26, R31, R31, R26 ;  /* 0x0000001f1f1a7223 */ /* 0x000fc8000000001a */
[----:B------:R-:W-:Y:S01]  /*1440*/  VIADD R23, R26, 0xf3000000 ;  /* 0xf30000001a177836 */ /* 0x000fe20000000000 */
[----:B------:R0:W1:Y:S04]  /*1450*/  MUFU.RSQ R21, R26 ;  /* 0x0000001a00157308 */ /* 0x0000680000001400 */
[----:B------:R-:W-:-:S13]  /*1460*/  ISETP.GT.U32.AND P0, PT, R23, 0x727fffff, PT ;  /* 0x727fffff1700780c */ /* 0x000fda0003f04070 */
[----:B01----:R-:W-:Y:S05]  /*1470*/  @!P0 BRA `(.L_x_15) ;  /* 0x0000000000108947 */ /* 0x003fea0003800000 */
[----:B------:R-:W-:Y:S02]  /*1480*/  MOV R21, R26 ;  /* 0x0000001a00157202 */ /* 0x000fe40000000f00 */
[----:B------:R-:W-:-:S07]  /*1490*/  MOV R0, 0x14b0 ;  /* 0x000014b000007802 */ /* 0x000fce0000000f00 */
[----:B------:R-:W-:Y:S05]  /*14a0*/  CALL.REL.NOINC `($__internal_0_$__cuda_sm20_sqrt_rn_f32_slowpath) ;  /* 0x0000001400207944 */ /* 0x000fea0003c00000 */
[----:B------:R-:W-:Y:S05]  /*14b0*/  BRA `(.L_x_16) ;  /* 0x0000000000107947 */ /* 0x000fea0003800000 */
.L_x_15:
[----:B------:R-:W-:Y:S01]  /*14c0*/  FMUL.FTZ R33, R26, R21 ;  /* 0x000000151a217220 */ /* 0x000fe20000410000 */
[----:B------:R-:W-:-:S03]  /*14d0*/  FMUL.FTZ R21, R21, 0.5 ;  /* 0x3f00000015157820 */ /* 0x000fc60000410000 */
[----:B------:R-:W-:-:S04]  /*14e0*/  FFMA R0, -R33, R33, R26 ;  /* 0x0000002121007223 */ /* 0x000fc8000000011a */
[----:B------:R-:W-:-:S07]  /*14f0*/  FFMA R33, R0, R21, R33 ;  /* 0x0000001500217223 */ /* 0x000fce0000000021 */
.L_x_16:
[----:B------:R-:W-:Y:S05]  /*1500*/  BSYNC.RECONVERGENT B0 ;  /* 0x0000000000007941 */ /* 0x000fea0003800200 */
.L_x_14:
        /* <DEDUP_REMOVED lines=11> */
[----:B------:R-:W-:-:S07]  /*15c0*/  MOV R26, 0x15e0 ;  /* 0x000015e0001a7802 */ /* 0x000fce0000000f00 */
[----:B------:R-:W-:Y:S05]  /*15d0*/  CALL.REL.NOINC `($__internal_1_$__cuda_sm3x_div_rn_noftz_f32_slowpath) ;  /* 0x0000001400307944 */ /* 0x000fea0003c00000 */
[----:B------:R-:W-:-:S07]  /*15e0*/  MOV R26, R0 ;  /* 0x00000000001a7202 */ /* 0x000fce0000000f00 */
.L_x_18:
[----:B------:R-:W-:Y:S05]  /*15f0*/  BSYNC.RECONVERGENT B2 ;  /* 0x0000000000027941 */ /* 0x000fea0003800200 */
.L_x_17:
        /* <DEDUP_REMOVED lines=13> */
.L_x_20:
[----:B------:R-:W-:Y:S05]  /*16d0*/  BSYNC.RECONVERGENT B2 ;  /* 0x0000000000027941 */ /* 0x000fea0003800200 */
.L_x_19:
[----:B------:R-:W-:Y:S01]  /*16e0*/  IMAD.IADD R19, R7, 0x1, -R4 ;  /* 0x0000000107137824 */ /* 0x000fe200078e0a04 */
[----:B------:R-:W-:Y:S01]  /*16f0*/  IADD3 R31, PT, PT, R8, -R3, RZ ;  /* 0x80000003081f7210 */ /* 0x000fe20007ffe0ff */
[----:B------:R-:W-:Y:S01]  /*1700*/  BSSY.RECONVERGENT B0, `(.L_x_21) ;  /* 0x0000013000007945 */ /* 0x000fe20003800200 */
[----:B------:R-:W-:Y:S01]  /*1710*/  FADD R29, R29, R0 ;  /* 0x000000001d1d7221 */ /* 0x000fe20000000000 */
[----:B------:R-:W-:Y:S01]  /*1720*/  FFMA R35, R32, R32, R35 ;  /* 0x0000002020237223 */ /* 0x000fe20000000023 */
[----:B------:R-:W-:Y:S02]  /*1730*/  I2FP.F32.S32 R19, R19 ;  /* 0x0000001300137245 */ /* 0x000fe40000201400 */
[----:B------:R-:W-:-:S03]  /*1740*/  I2FP.F32.S32 R31, R31 ;  /* 0x0000001f001f7245 */ /* 0x000fc60000201400 */
[----:B------:R-:W-:-:S04]  /*1750*/  FMUL R26, R19, R19 ;  /* 0x00000013131a7220 */ /* 0x000fc80000400000 */
[----:B------:R-:W-:-:S04]  /*1760*/  FFMA R26, R31, R31, R26 ;  /* 0x0000001f1f1a7223 */ /* 0x000fc8000000001a */
[----:B------:R0:W1:Y:S01]  /*1770*/  MUFU.RSQ R21, R26 ;  /* 0x0000001a00157308 */ /* 0x0000620000001400 */
[----:B------:R-:W-:-:S04]  /*1780*/  IADD3 R23, PT, PT, R26, -0xd000000, RZ ;  /* 0xf30000001a177810 */ /* 0x000fc80007ffe0ff */
[----:B------:R-:W-:-:S13]  /*1790*/  ISETP.GT.U32.AND P0, PT, R23, 0x727fffff, PT ;  /* 0x727fffff1700780c */ /* 0x000fda0003f04070 */
[----:B01----:R-:W-:Y:S05]  /*17a0*/  @!P0 BRA `(.L_x_22) ;  /* 0x0000000000108947 */ /* 0x003fea0003800000 */
[----:B------:R-:W-:Y:S01]  /*17b0*/  IMAD.MOV.U32 R21, RZ, RZ, R26 ;  /* 0x000000ffff157224 */ /* 0x000fe200078e001a */
[----:B------:R-:W-:-:S07]  /*17c0*/  MOV R0, 0x17e0 ;  /* 0x000017e000007802 */ /* 0x000fce0000000f00 */
[----:B------:R-:W-:Y:S05]  /*17d0*/  CALL.REL.NOINC `($__internal_0_$__cuda_sm20_sqrt_rn_f32_slowpath) ;  /* 0x0000001000547944 */ /* 0x000fea0003c00000 */
[----:B------:R-:W-:Y:S05]  /*17e0*/  BRA `(.L_x_23) ;  /* 0x0000000000107947 */ /* 0x000fea0003800000 */
.L_x_22:
[----:B------:R-:W-:Y:S01]  /*17f0*/  FMUL.FTZ R33, R26, R21 ;  /* 0x000000151a217220 */ /* 0x000fe20000410000 */
[----:B------:R-:W-:-:S03]  /*1800*/  FMUL.FTZ R21, R21, 0.5 ;  /* 0x3f00000015157820 */ /* 0x000fc60000410000 */
[----:B------:R-:W-:-:S04]  /*1810*/  FFMA R0, -R33, R33, R26 ;  /* 0x0000002121007223 */ /* 0x000fc8000000011a */
[----:B------:R-:W-:-:S07]  /*1820*/  FFMA R33, R0, R21, R33 ;  /* 0x0000001500217223 */ /* 0x000fce0000000021 */
.L_x_23:
[----:B------:R-:W-:Y:S05]  /*1830*/  BSYNC.RECONVERGENT B0 ;  /* 0x0000000000007941 */ /* 0x000fea0003800200 */
.L_x_21:
        /* <DEDUP_REMOVED lines=14> */
.L_x_25:
[----:B------:R-:W-:Y:S05]  /*1920*/  BSYNC.RECONVERGENT B2 ;  /* 0x0000000000027941 */ /* 0x000fea0003800200 */
.L_x_24:
        /* <DEDUP_REMOVED lines=13> */
.L_x_27:
[----:B------:R-:W-:Y:S05]  /*1a00*/  BSYNC.RECONVERGENT B2 ;  /* 0x0000000000027941 */ /* 0x000fea0003800200 */
.L_x_26:
[----:B------:R-:W-:Y:S01]  /*1a10*/  IADD3 R19, PT, PT, R5, -R4, RZ ;  /* 0x8000000405137210 */ /* 0x000fe20007ffe0ff */
[----:B------:R-:W-:Y:S01]  /*1a20*/  IMAD.IADD R31, R6, 0x1, -R3 ;  /* 0x00000001061f7824 */ /* 0x000fe200078e0a03 */
[----:B------:R-:W-:Y:S01]  /*1a30*/  BSSY.RECONVERGENT B0, `(.L_x_28) ;  /* 0x0000013000007945 */ /* 0x000fe20003800200 */
[----:B------:R-:W-:Y:S01]  /*1a40*/  FADD R29, R29, R0 ;  /* 0x000000001d1d7221 */ /* 0x000fe20000000000 */
[----:B------:R-:W-:Y:S01]  /*1a50*/  I2FP.F32.S32 R19, R19 ;  /* 0x0000001300137245 */ /* 0x000fe20000201400 */
[----:B------:R-:W-:Y:S01]  /*1a60*/  FFMA R35, R32, R32, R35 ;  /* 0x0000002020237223 */ /* 0x000fe20000000023 */
        /* <DEDUP_REMOVED lines=10> */
[----:B------:R-:W-:Y:S05]  /*1b10*/  BRA `(.L_x_30) ;  /* 0x0000000000107947 */ /* 0x000fea0003800000 */
.L_x_29:
[----:B------:R-:W-:Y:S01]  /*1b20*/  FMUL.FTZ R33, R26, R21 ;  /* 0x000000151a217220 */ /* 0x000fe20000410000 */
[----:B------:R-:W-:-:S03]  /*1b30*/  FMUL.FTZ R21, R21, 0.5 ;  /* 0x3f00000015157820 */ /* 0x000fc60000410000 */
[----:B------:R-:W-:-:S04]  /*1b40*/  FFMA R0, -R33, R33, R26 ;  /* 0x0000002121007223 */ /* 0x000fc8000000011a */
[----:B------:R-:W-:-:S07]  /*1b50*/  FFMA R33, R0, R21, R33 ;  /* 0x0000001500217223 */ /* 0x000fce0000000021 */
.L_x_30:
[----:B------:R-:W-:Y:S05]  /*1b60*/  BSYNC.RECONVERGENT B0 ;  /* 0x0000000000007941 */ /* 0x000fea0003800200 */
.L_x_28:
        /* <DEDUP_REMOVED lines=13> */
[----:B------:R-:W-:-:S07]  /*1c40*/  IMAD.MOV.U32 R26, RZ, RZ, R0 ;  /* 0x000000ffff1a7224 */ /* 0x000fce00078e0000 */
.L_x_32:
[----:B------:R-:W-:Y:S05]  /*1c50*/  BSYNC.RECONVERGENT B2 ;  /* 0x0000000000027941 */ /* 0x000fea0003800200 */
.L_x_31:
        /* <DEDUP_REMOVED lines=13> */
.L_x_34:
[----:B------:R-:W-:Y:S05]  /*1d30*/  BSYNC.RECONVERGENT B2 ;  /* 0x0000000000027941 */ /* 0x000fea0003800200 */
.L_x_33:
[----:B------:R-:W-:Y:S01]  /*1d40*/  HFMA2 R26, -RZ, RZ, 1.57421875, -19.203125 ;  /* 0x3e4ccccdff1a7431 */ /* 0x000fe200000001ff */
[----:B------:R-:W-:Y:S01]  /*1d50*/  MOV R19, 0x40a00000 ;  /* 0x40a0000000137802 */ /* 0x000fe20000000f00 */
[----:B------:R-:W0:Y:S01]  /*1d60*/  FCHK P0, R17, 5 ;  /* 0x40a0000011007902 */ /* 0x000e220000000000 */
[----:B------:R-:W-:Y:S01]  /*1d70*/  BSSY.RECONVERGENT B2, `(.L_x_35) ;  /* 0x000000d000027945 */ /* 0x000fe20003800200 */
[----:B------:R-:W-:Y:S01]  /*1d80*/  FADD R29, R29, R0 ;  /* 0x000000001d1d7221 */ /* 0x000fe20000000000 */
[----:B------:R-:W-:Y:S01]  /*1d90*/  FFMA R35, R2, R2, R35 ;  /* 0x0000000202237223 */ /* 0x000fe20000000023 */
[----:B------:R-:W-:-:S04]  /*1da0*/  FFMA R19, R26, -R19, 1 ;  /* 0x3f8000001a137423 */ /* 0x000fc80000000813 */
[----:B------:R-:W-:-:S04]  /*1db0*/  FFMA R26, R19, R26, 0.20000000298023223877 ;  /* 0x3e4ccccd131a7423 */ /* 0x000fc8000000001a */
[----:B------:R-:W-:-:S04]  /*1dc0*/  FFMA R19, R17, R26, RZ ;  /* 0x0000001a11137223 */ /* 0x000fc800000000ff */
[----:B------:R-:W-:-:S04]  /*1dd0*/  FFMA R21, R19, -5, R17 ;  /* 0xc0a0000013157823 */ /* 0x000fc80000000011 */
[----:B------:R-:W-:Y:S01]  /*1de0*/  FFMA R0, R26, R21, R19 ;  /* 0x000000151a007223 */ /* 0x000fe20000000013 */
[----:B0-----:R-:W-:Y:S06]  /*1df0*/  @!P0 BRA `(.L_x_36) ;  /* 0x0000000000108947 */ /* 0x001fec0003800000 */
[----:B------:R-:W-:Y:S01]  /*1e00*/  IMAD.MOV.U32 R31, RZ, RZ, R17 ;  /* 0x000000ffff1f7224 */ /* 0x000fe200078e0011 */
[----:B------:R-:W-:Y:S02]  /*1e10*/  MOV R33, 0x40a00000 ;  /* 0x40a0000000217802 */ /* 0x000fe40000000f00 */
[----:B------:R-:W-:-:S07]  /*1e20*/  MOV R26, 0x1e40 ;  /* 0x00001e40001a7802 */ /* 0x000fce0000000f00 */
[----:B------:R-:W-:Y:S05]  /*1e30*/  CALL.REL.NOINC `($__internal_1_$__cuda_sm3x_div_rn_noftz_f32_slowpath) ;  /* 0x0000000c00187944 */ /* 0x000fea0003c00000 */
.L_x_36:
[----:B------:R-:W-:Y:S05]  /*1e40*/  BSYNC.RECONVERGENT B2 ;  /* 0x0000000000027941 */ /* 0x000fea0003800200 */
.L_x_35:
[----:B------:R-:W-:Y:S01]  /*1e50*/  HFMA2 R2, -RZ, RZ, 1.57421875, -19.203125 ;  /* 0x3e4ccccdff027431 */ /* 0x000fe200000001ff */
[----:B------:R-:W-:Y:S01]  /*1e60*/  I2FP.F32.S32 R3, R3 ;  /* 0x0000000300037245 */ /* 0x000fe20000201400 */
[----:B------:R-:W-:Y:S01]  /*1e70*/  IMAD.MOV.U32 R17, RZ, RZ, 0x40a00000 ;  /* 0x40a00000ff117424 */ /* 0x000fe200078e00ff */
[----:B------:R-:W0:Y:S01]  /*1e80*/  FCHK P0, R29, 5 ;  /* 0x40a000001d007902 */ /* 0x000e220000000000 */
[----:B------:R-:W-:Y:S02]  /*1e90*/  BSSY.RECONVERGENT B2, `(.L_x_37) ;  /* 0x000000d000027945 */ /* 0x000fe40003800200 */
[----:B------:R-:W-:Y:S01]  /*1ea0*/  FADD R3, R3, R0 ;  /* 0x0000000003037221 */ /* 0x000fe20000000000 */
[----:B------:R-:W-:-:S05]  /*1eb0*/  FFMA R17, R2, -R17, 1 ;  /* 0x3f80000002117423 */ /* 0x000fca0000000811 */
[----:B------:R-:W1:Y:S01]  /*1ec0*/  F2I.TRUNC.NTZ R3, R3 ;  /* 0x0000000300037305 */ /* 0x000e62000020f100 */
[----:B------:R-:W-:-:S04]  /*1ed0*/  FFMA R19, R17, R2, 0.20000000298023223877 ;  /* 0x3e4ccccd11137423 */ /* 0x000fc80000000002 */
[----:B------:R-:W-:-:S04]  /*1ee0*/  FFMA R0, R29, R19, RZ ;  /* 0x000000131d007223 */ /* 0x000fc800000000ff */
[----:B------:R-:W-:-:S04]  /*1ef0*/  FFMA R17, R0, -5, R29 ;  /* 0xc0a0000000117823 */ /* 0x000fc8000000001d */
[----:B------:R-:W-:Y:S01]  /*1f00*/  FFMA R0, R19, R17, R0 ;  /* 0x0000001113007223 */ /* 0x000fe20000000000 */
[----:B0-----:R-:W-:Y:S06]  /*1f10*/  @!P0 BRA `(.L_x_38) ;  /* 0x0000000000108947 */ /* 0x001fec0003800000 */
[----:B------:R-:W-:Y:S02]  /*1f20*/  MOV R31, R29 ;  /* 0x0000001d001f7202 */ /* 0x000fe40000000f00 */
[----:B------:R-:W-:Y:S02]  /*1f30*/  MOV R33, 0x40a00000 ;  /* 0x40a0000000217802 */ /* 0x000fe40000000f00 */
[----:B------:R-:W-:-:S07]  /*1f40*/  MOV R26, 0x1f60 ;  /* 0x00001f60001a7802 */ /* 0x000fce0000000f00 */
[----:B-1----:R-:W-:Y:S05]  /*1f50*/  CALL.REL.NOINC `($__internal_1_$__cuda_sm3x_div_rn_noftz_f32_slowpath) ;  /* 0x0000000800d07944 */ /* 0x002fea0003c00000 */
.L_x_38:
[----:B------:R-:W-:Y:S05]  /*1f60*/  BSYNC.RECONVERGENT B2 ;  /* 0x0000000000027941 */ /* 0x000fea0003800200 */
.L_x_37:
[----:B------:R-:W-:Y:S01]  /*1f70*/  MOV R19, 0x40a00000 ;  /* 0x40a0000000137802 */ /* 0x000fe20000000f00 */
[----:B------:R-:W-:Y:S01]  /*1f80*/  IMAD.MOV.U32 R2, RZ, RZ, 0x3e4ccccd ;  /* 0x3e4ccccdff027424 */ /* 0x000fe200078e00ff */
[----:B------:R-:W-:Y:S01]  /*1f90*/  I2FP.F32.S32 R17, R4 ;  /* 0x0000000400117245 */ /* 0x000fe20000201400 */
[----:B------:R-:W0:Y:S01]  /*1fa0*/  FCHK P0, R35, 5 ;  /* 0x40a0000023007902 */ /* 0x000e220000000000 */
[----:B------:R-:W-:Y:S01]  /*1fb0*/  BSSY.RECONVERGENT B2, `(.L_x_39) ;  /* 0x000000e000027945 */ /* 0x000fe20003800200 */
[----:B------:R-:W-:Y:S02]  /*1fc0*/  FFMA R19, R2, -R19, 1 ;  /* 0x3f80000002137423 */ /* 0x000fe40000000813 */
[----:B------:R-:W-:Y:S02]  /*1fd0*/  FADD R0, R17, R0 ;  /* 0x0000000011007221 */ /* 0x000fe40000000000 */
[----:B------:R-:W-:Y:S02]  /*1fe0*/  FFMA R19, R19, R2, 0.20000000298023223877 ;  /* 0x3e4ccccd13137423 */ /* 0x000fe40000000002 */
[----:B------:R2:W3:Y:S02]  /*1ff0*/  F2I.TRUNC.NTZ R4, R0 ;  /* 0x0000000000047305 */ /* 0x0004e4000020f100 */
[----:B------:R-:W-:-:S04]  /*2000*/  FFMA R2, R35, R19, RZ ;  /* 0x0000001323027223 */ /* 0x000fc800000000ff */
[----:B------:R-:W-:-:S04]  /*2010*/  FFMA R17, R2, -5, R35 ;  /* 0xc0a0000002117823 */ /* 0x000fc80000000023 */
[----:B------:R-:W-:Y:S01]  /*2020*/  FFMA R21, R19, R17, R2 ;  /* 0x0000001113157223 */ /* 0x000fe20000000002 */
[----:B0-2---:R-:W-:Y:S06]  /*2030*/  @!P0 BRA `(.L_x_40) ;  /* 0x0000000000148947 */ /* 0x005fec0003800000 */
[----:B------:R-:W-:Y:S01]  /*2040*/  MOV R31, R35 ;  /* 0x00000023001f7202 */ /* 0x000fe20000000f00 */
[----:B------:R-:W-:Y:S01]  /*2050*/  IMAD.MOV.U32 R33, RZ, RZ, 0x40a00000 ;  /* 0x40a00000ff217424 */ /* 0x000fe200078e00ff */
[----:B------:R-:W-:-:S07]  /*2060*/  MOV R26, 0x2080 ;  /* 0x00002080001a7802 */ /* 0x000fce0000000f00 */
[----:B-1-3--:R-:W-:Y:S05]  /*2070*/  CALL.REL.NOINC `($__internal_1_$__cuda_sm3x_div_rn_noftz_f32_slowpath) ;  /* 0x0000000800887944 */ /* 0x00afea0003c00000 */
[----:B------:R-:W-:-:S07]  /*2080*/  MOV R21, R0 ;  /* 0x0000000000157202 */ /* 0x000fce0000000f00 */
.L_x_40:
[----:B------:R-:W-:Y:S05]  /*2090*/  BSYNC.RECONVERGENT B2 ;  /* 0x0000000000027941 */ /* 0x000fea0003800200 */
.L_x_39:
[----:B------:R-:W-:Y:S01]  /*20a0*/  IADD3 R0, PT, PT, R21, -0xd000000, RZ ;  /* 0xf300000015007810 */ /* 0x000fe20007ffe0ff */
[----:B------:R0:W2:Y:S01]  /*20b0*/  MUFU.RSQ R2, R21 ;  /* 0x0000001500027308 */ /* 0x0000a20000001400 */
[----:B------:R-:W-:Y:S02]  /*20c0*/  BSSY.RECONVERGENT B0, `(.L_x_41) ;  /* 0x000000c000007945 */ /* 0x000fe40003800200 */
[----:B------:R-:W-:-:S13]  /*20d0*/  ISETP.GT.U32.AND P0, PT, R0, 0x727fffff, PT ;  /* 0x727fffff0000780c */ /* 0x000fda0003f04070 */
[----:B0-----:R-:W-:Y:S05]  /*20e0*/  @!P0 BRA `(.L_x_42) ;  /* 0x0000000000148947 */ /* 0x001fea0003800000 */
[----:B------:R-:W-:Y:S01]  /*20f0*/  BSSY.RECONVERGENT B1, `(.L_x_43) ;  /* 0x0000003000017945 */ /* 0x000fe20003800200 */
[----:B------:R-:W-:-:S07]  /*2100*/  MOV R0, 0x2120 ;  /* 0x0000212000007802 */ /* 0x000fce0000000f00 */
[----:B-123--:R-:W-:Y:S05]  /*2110*/  CALL.REL.NOINC `($__internal_0_$__cuda_sm20_sqrt_rn_f32_slowpath) ;  /* 0x0000000800047944 */ /* 0x00efea0003c00000 */
[----:B------:R-:W-:Y:S05]  /*2120*/  BSYNC.RECONVERGENT B1 ;  /* 0x0000000000017941 */ /* 0x000fea0003800200 */
.L_x_43:
[----:B------:R-:W-:Y:S05]  /*2130*/  BRA `(.L_x_44) ;  /* 0x0000000000107947 */ /* 0x000fea0003800000 */
.L_x_42:
[C---:B--2---:R-:W-:Y:S01]  /*2140*/  FMUL.FTZ R0, R2.reuse, R21 ;  /* 0x0000001502007220 */ /* 0x044fe20000410000 */
[----:B------:R-:W-:-:S03]  /*2150*/  FMUL.FTZ R33, R2, 0.5 ;  /* 0x3f00000002217820 */ /* 0x000fc60000410000 */
[----:B------:R-:W-:-:S04]  /*2160*/  FFMA R21, -R0, R0, R21 ;  /* 0x0000000000157223 */ /* 0x000fc80000000115 */
[----:B------:R-:W-:-:S07]  /*2170*/  FFMA R33, R21, R33, R0 ;  /* 0x0000002115217223 */ /* 0x000fce0000000000 */
.L_x_44:
[----:B------:R-:W-:Y:S05]  /*2180*/  BSYNC.RECONVERGENT B0 ;  /* 0x0000000000007941 */ /* 0x000fea0003800200 */
.L_x_41:
[----:B------:R0:W2:Y:S01]  /*2190*/  F2I.TRUNC.NTZ R2, R33 ;  /* 0x0000002100027305 */ /* 0x0000a2000020f100 */
[----:B------:R-:W-:Y:S05]  /*21a0*/  BRA.U UP0, `(.L_x_45) ;  /* 0xffffffe900cc7547 */ /* 0x000fea000b83ffff */
[----:B-1----:R-:W-:Y:S01]  /*21b0*/  IMAD.IADD R14, R14, 0x1, -R3 ;  /* 0x000000010e0e7824 */ /* 0x002fe200078e0a03 */
[----:B---3--:R-:W-:Y:S01]  /*21c0*/  IADD3 R13, PT, PT, R13, -R4, RZ ;  /* 0x800000040d0d7210 */ /* 0x008fe20007ffe0ff */
[----:B------:R-:W-:Y:S02]  /*21d0*/  BSSY.RECONVERGENT B0, `(.L_x_46) ;  /* 0x0000010000007945 */ /* 0x000fe40003800200 */
[----:B------:R-:W-:-:S04]  /*21e0*/  IMAD R14, R14, R14, RZ ;  /* 0x0000000e0e0e7224 */ /* 0x000fc800078e02ff */
[----:B------:R-:W-:Y:S01]  /*21f0*/  IMAD R14, R13, R13, R14 ;  /* 0x0000000d0d0e7224 */ /* 0x000fe200078e020e */
[----:B--2---:R-:W-:-:S04]  /*2200*/  I2FP.F32.S32 R13, R2 ;  /* 0x00000002000d7245 */ /* 0x004fc80000201400 */
[----:B------:R-:W-:-:S04]  /*2210*/  I2FP.F32.U32 R21, R14 ;  /* 0x0000000e00157245 */ /* 0x000fc80000201000 */
[----:B------:R-:W-:Y:S01]  /*2220*/  IADD3 R0, PT, PT, R21, -0xd000000, RZ ;  /* 0xf300000015007810 */ /* 0x000fe20007ffe0ff */
[----:B------:R1:W2:Y:S03]  /*2230*/  MUFU.RSQ R14, R21 ;  /* 0x00000015000e7308 */ /* 0x0002a60000001400 */
[----:B------:R-:W-:-:S13]  /*2240*/  ISETP.GT.U32.AND P0, PT, R0, 0x727fffff, PT ;  /* 0x727fffff0000780c */ /* 0x000fda0003f04070 */
[----:B-1----:R-:W-:Y:S05]  /*2250*/  @!P0 BRA `(.L_x_47) ;  /* 0x00000000000c8947 */ /* 0x002fea0003800000 */
[----:B------:R-:W-:-:S07]  /*2260*/  MOV R0, 0x2280 ;  /* 0x0000228000007802 */ /* 0x000fce0000000f00 */
[----:B0-2---:R-:W-:Y:S05]  /*2270*/  CALL.REL.NOINC `($__internal_0_$__cuda_sm20_sqrt_rn_f32_slowpath) ;  /* 0x0000000400ac7944 */ /* 0x005fea0003c00000 */
[----:B------:R-:W-:Y:S05]  /*2280*/  BRA `(.L_x_48) ;  /* 0x0000000000107947 */ /* 0x000fea0003800000 */
.L_x_47:
[----:B0-2---:R-:W-:Y:S01]  /*2290*/  FMUL.FTZ R33, R21, R14 ;  /* 0x0000000e15217220 */ /* 0x005fe20000410000 */
[----:B------:R-:W-:-:S03]  /*22a0*/  FMUL.FTZ R14, R14, 0.5 ;  /* 0x3f0000000e0e7820 */ /* 0x000fc60000410000 */
[----:B------:R-:W-:-:S04]  /*22b0*/  FFMA R0, -R33, R33, R21 ;  /* 0x0000002121007223 */ /* 0x000fc80000000115 */
[----:B------:R-:W-:-:S07]  /*22c0*/  FFMA R33, R0, R14, R33 ;  /* 0x0000000e00217223 */ /* 0x000fce0000000021 */
.L_x_48:
[----:B------:R-:W-:Y:S05]  /*22d0*/  BSYNC.RECONVERGENT B0 ;  /* 0x0000000000007941 */ /* 0x000fea0003800200 */
.L_x_46:
[----:B------:R-:W-:Y:S01]  /*22e0*/  IMAD.IADD R12, R12, 0x1, -R3 ;  /* 0x000000010c0c7824 */ /* 0x000fe200078e0a03 */
[----:B------:R-:W-:Y:S01]  /*22f0*/  IADD3 R11, PT, PT, R11, -R4, RZ ;  /* 0x800000040b0b7210 */ /* 0x000fe20007ffe0ff */
[----:B------:R-:W-:Y:S02]  /*2300*/  BSSY.RECONVERGENT B0, `(.L_x_49) ;  /* 0x0000011000007945 */ /* 0x000fe40003800200 */
[----:B------:R-:W-:-:S04]  /*2310*/  IMAD R12, R12, R12, RZ ;  /* 0x0000000c0c0c7224 */ /* 0x000fc800078e02ff */
[----:B------:R-:W-:Y:S02]  /*2320*/  IMAD R12, R11, R11, R12 ;  /* 0x0000000b0b0c7224 */ /* 0x000fe400078e020c */
[----:B------:R-:W-:-:S03]  /*2330*/  FADD R11, -R13, R33 ;  /* 0x000000210d0b7221 */ /* 0x000fc60000000100 */
[----:B------:R-:W-:Y:S01]  /*2340*/  I2FP.F32.U32 R21, R12 ;  /* 0x0000000c00157245 */ /* 0x000fe20000201000 */
[----:B------:R-:W-:-:S03]  /*2350*/  FADD R11, RZ, |R11| ;  /* 0x4000000bff0b7221 */ /* 0x000fc60000000000 */
[----:B------:R-:W-:Y:S01]  /*2360*/  IADD3 R0, PT, PT, R21, -0xd000000, RZ ;  /* 0xf300000015007810 */ /* 0x000fe20007ffe0ff */
[----:B------:R0:W1:Y:S03]  /*2370*/  MUFU.RSQ R12, R21 ;  /* 0x00000015000c7308 */ /* 0x0000660000001400 */
[----:B------:R-:W-:-:S13]  /*2380*/  ISETP.GT.U32.AND P0, PT, R0, 0x727fffff, PT ;  /* 0x727fffff0000780c */ /* 0x000fda0003f04070 */
[----:B0-----:R-:W-:Y:S05]  /*2390*/  @!P0 BRA `(.L_x_50) ;  /* 0x00000000000c8947 */ /* 0x001fea0003800000 */
[----:B------:R-:W-:-:S07]  /*23a0*/  MOV R0, 0x23c0 ;  /* 0x000023c000007802 */ /* 0x000fce0000000f00 */
[----:B-1----:R-:W-:Y:S05]  /*23b0*/  CALL.REL.NOINC `($__internal_0_$__cuda_sm20_sqrt_rn_f32_slowpath) ;  /* 0x00000004005c7944 */ /* 0x002fea0003c00000 */
[----:B------:R-:W-:Y:S05]  /*23c0*/  BRA `(.L_x_51) ;  /* 0x0000000000107947 */ /* 0x000fea0003800000 */
.L_x_50:
[----:B-1----:R-:W-:Y:S01]  /*23d0*/  FMUL.FTZ R33, R21, R12 ;  /* 0x0000000c15217220 */ /* 0x002fe20000410000 */
[----:B------:R-:W-:-:S03]  /*23e0*/  FMUL.FTZ R12, R12, 0.5 ;  /* 0x3f0000000c0c7820 */ /* 0x000fc60000410000 */
[----:B------:R-:W-:-:S04]  /*23f0*/  FFMA R0, -R33, R33, R21 ;  /* 0x0000002121007223 */ /* 0x000fc80000000115 */
[----:B------:R-:W-:-:S07]  /*2400*/  FFMA R33, R0, R12, R33 ;  /* 0x0000000c00217223 */ /* 0x000fce0000000021 */
.L_x_51:
[----:B------:R-:W-:Y:S05]  /*2410*/  BSYNC.RECONVERGENT B0 ;  /* 0x0000000000007941 */ /* 0x000fea0003800200 */
.L_x_49:
[----:B------:R-:W-:Y:S01]  /*2420*/  IMAD.IADD R10, R10, 0x1, -R3 ;  /* 0x000000010a0a7824 */ /* 0x000fe200078e0a03 */
[----:B------:R-:W-:Y:S01]  /*2430*/  IADD3 R9, PT, PT, R9, -R4, RZ ;  /* 0x8000000409097210 */ /* 0x000fe20007ffe0ff */
[----:B------:R-:W-:Y:S02]  /*2440*/  BSSY.RECONVERGENT B0, `(.L_x_52) ;  /* 0x0000011000007945 */ /* 0x000fe40003800200 */
[----:B------:R-:W-:-:S04]  /*2450*/  IMAD R10, R10, R10, RZ ;  /* 0x0000000a0a0a7224 */ /* 0x000fc800078e02ff */
[----:B------:R-:W-:-:S05]  /*2460*/  IMAD R10, R9, R9, R10 ;  /* 0x00000009090a7224 */ /* 0x000fca00078e020a */
[----:B------:R-:W-:-:S04]  /*2470*/  I2FP.F32.U32 R21, R10 ;  /* 0x0000000a00157245 */ /* 0x000fc80000201000 */
[----:B------:R-:W-:Y:S01]  /*2480*/  IADD3 R0, PT, PT, R21, -0xd000000, RZ ;  /* 0xf300000015007810 */ /* 0x000fe20007ffe0ff */
[----:B------:R0:W1:Y:S03]  /*2490*/  MUFU.RSQ R10, R21 ;  /* 0x00000015000a7308 */ /* 0x0000660000001400 */
[----:B------:R-:W-:Y:S01]  /*24a0*/  ISETP.GT.U32.AND P0, PT, R0, 0x727fffff, PT ;  /* 0x727fffff0000780c */ /* 0x000fe20003f04070 */
[----:B------:R-:W-:-:S04]  /*24b0*/  FADD R0, -R13, R33 ;  /* 0x000000210d007221 */ /* 0x000fc80000000100 */
[----:B------:R-:W-:-:S08]  /*24c0*/  FADD R11, R11, |R0| ;  /* 0x400000000b0b7221 */ /* 0x000fd00000000000 */
[----:B0-----:R-:W-:Y:S05]  /*24d0*/  @!P0 BRA `(.L_x_53) ;  /* 0x00000000000c8947 */ /* 0x001fea0003800000 */
[----:B------:R-:W-:-:S07]  /*24e0*/  MOV R0, 0x2500 ;  /* 0x0000250000007802 */ /* 0x000fce0000000f00 */
[----:B-1----:R-:W-:Y:S05]  /*24f0*/  CALL.REL.NOINC `($__internal_0_$__cuda_sm20_sqrt_rn_f32_slowpath) ;  /* 0x00000004000c7944 */ /* 0x002fea0003c00000 */
[----:B------:R-:W-:Y:S05]  /*2500*/  BRA `(.L_x_54) ;  /* 0x0000000000107947 */ /* 0x000fea0003800000 */
.L_x_53:
[----:B-1----:R-:W-:Y:S01]  /*2510*/  FMUL.FTZ R33, R21, R10 ;  /* 0x0000000a15217220 */ /* 0x002fe20000410000 */
[----:B------:R-:W-:-:S03]  /*2520*/  FMUL.FTZ R9, R10, 0.5 ;  /* 0x3f0000000a097820 */ /* 0x000fc60000410000 */
[----:B------:R-:W-:-:S04]  /*2530*/  FFMA R0, -R33, R33, R21 ;  /* 0x0000002121007223 */ /* 0x000fc80000000115 */
[----:B------:R-:W-:-:S07]  /*2540*/  FFMA R33, R0, R9, R33 ;  /* 0x0000000900217223 */ /* 0x000fce0000000021 */
.L_x_54:
[----:B------:R-:W-:Y:S05]  /*2550*/  BSYNC.RECONVERGENT B0 ;  /* 0x0000000000007941 */ /* 0x000fea0003800200 */
.L_x_52:
        /* <DEDUP_REMOVED lines=15> */
.L_x_56:
[----:B-1----:R-:W-:Y:S01]  /*2650*/  FMUL.FTZ R33, R21, R8 ;  /* 0x0000000815217220 */ /* 0x002fe20000410000 */
[----:B------:R-:W-:-:S03]  /*2660*/  FMUL.FTZ R7, R8, 0.5 ;  /* 0x3f00000008077820 */ /* 0x000fc60000410000 */
[----:B------:R-:W-:-:S04]  /*2670*/  FFMA R0, -R33, R33, R21 ;  /* 0x0000002121007223 */ /* 0x000fc80000000115 */
[----:B------:R-:W-:-:S07]  /*2680*/  FFMA R33, R0, R7, R33 ;  /* 0x0000000700217223 */ /* 0x000fce0000000021 */
.L_x_57:
[----:B------:R-:W-:Y:S05]  /*2690*/  BSYNC.RECONVERGENT B0 ;  /* 0x0000000000007941 */ /* 0x000fea0003800200 */
.L_x_55:
        /* <DEDUP_REMOVED lines=15> */
.L_x_59:
[----:B-1----:R-:W-:Y:S01]  /*2790*/  FMUL.FTZ R33, R21, R6 ;  /* 0x0000000615217220 */ /* 0x002fe20000410000 */
[----:B------:R-:W-:-:S03]  /*27a0*/  FMUL.FTZ R6, R6, 0.5 ;  /* 0x3f00000006067820 */ /* 0x000fc60000410000 */
[----:B------:R-:W-:-:S04]  /*27b0*/  FFMA R0, -R33, R33, R21 ;  /* 0x0000002121007223 */ /* 0x000fc80000000115 */
[----:B------:R-:W-:-:S07]  /*27c0*/  FFMA R33, R0, R6, R33 ;  /* 0x0000000600217223 */ /* 0x000fce0000000021 */
.L_x_60:
[----:B------:R-:W-:Y:S05]  /*27d0*/  BSYNC.RECONVERGENT B0 ;  /* 0x0000000000007941 */ /* 0x000fea0003800200 */
.L_x_58:
[----:B------:R-:W0:Y:S01]  /*27e0*/  LDC.64 R10, c[0x0][0x3a8] ;  /* 0x0000ea00ff0a7b82 */ /* 0x000e220000000a00 */
[----:B------:R-:W1:Y:S01]  /*27f0*/  LDCU UR4, c[0x0][0x39c] ;  /* 0x00007380ff0477ac */ /* 0x000e620008000800 */
[----:B------:R-:W-:Y:S01]  /*2800*/  FADD R0, -R13, R33 ;  /* 0x000000210d007221 */ /* 0x000fe20000000100 */
[C---:B------:R-:W-:Y:S02]  /*2810*/  IMAD.SHL.U32 R13, R15.reuse, 0x2, RZ ;  /* 0x000000020f0d7824 */ /* 0x040fe400078e00ff */
[----:B------:R-:W-:Y:S02]  /*2820*/  IMAD R17, R15, 0x5, RZ ;  /* 0x000000050f117824 */ /* 0x000fe400078e02ff */
[----:B------:R-:W-:Y:S01]  /*2830*/  FADD R5, R5, |R0| ;  /* 0x4000000005057221 */ /* 0x000fe20000000000 */
[----:B------:R-:W2:Y:S08]  /*2840*/  LDC.64 R8, c[0x0][0x388] ;  /* 0x0000e200ff087b82 */ /* 0x000eb00000000a00 */
[----:B------:R-:W3:Y:S01]  /*2850*/  LDC.64 R6, c[0x0][0x390] ;  /* 0x0000e400ff067b82 */ /* 0x000ee20000000a00 */
[----:B-1----:R-:W-:-:S02]  /*2860*/  IMAD R3, R4, UR4, R3 ;  /* 0x0000000404037c24 */ /* 0x002fc4000f8e0203 */
[----:B0-----:R-:W-:-:S05]  /*2870*/  IMAD.WIDE R10, R15, 0x4, R10 ;  /* 0x000000040f0a7825 */ /* 0x001fca00078e020a */
[----:B------:R-:W-:Y:S01]  /*2880*/  STG.E desc[UR6][R10.64], R5 ;  /* 0x000000050a007986 */ /* 0x000fe2000c101906 */
[----:B--2---:R-:W-:-:S05]  /*2890*/  IMAD.WIDE R8, R13, 0x4, R8 ;  /* 0x000000040d087825 */ /* 0x004fca00078e0208 */
[----:B------:R-:W-:Y:S01]  /*28a0*/  STG.E desc[UR6][R8.64], R3 ;  /* 0x0000000308007986 */ /* 0x000fe2000c101906 */
[----:B---3--:R-:W-:-:S03]  /*28b0*/  IMAD.WIDE R6, R17, 0x4, R6 ;  /* 0x0000000411067825 */ /* 0x008fc600078e0206 */
[----:B------:R-:W-:Y:S04]  /*28c0*/  STG.E desc[UR6][R8.64+0x4], R2 ;  /* 0x0000040208007986 */ /* 0x000fe8000c101906 */
[----:B------:R-:W-:Y:S04]  /*28d0*/  STG.E desc[UR6][R6.64], R24 ;  /* 0x0000001806007986 */ /* 0x000fe8000c101906 */
[----:B------:R-:W-:Y:S04]  /*28e0*/  STG.E desc[UR6][R6.64+0x4], R22 ;  /* 0x0000041606007986 */ /* 0x000fe8000c101906 */
[----:B------:R-:W-:Y:S04]  /*28f0*/  STG.E desc[UR6][R6.64+0x8], R20 ;  /* 0x0000081406007986 */ /* 0x000fe8000c101906 */
[----:B------:R-:W-:Y:S04]  /*2900*/  STG.E desc[UR6][R6.64+0xc], R18 ;  /* 0x00000c1206007986 */ /* 0x000fe8000c101906 */
[----:B------:R-:W-:Y:S01]  /*2910*/  STG.E desc[UR6][R6.64+0x10], R16 ;  /* 0x0000101006007986 */ /* 0x000fe2000c101906 */
[----:B------:R-:W-:Y:S05]  /*2920*/  EXIT ;  /* 0x000000000000794d */ /* 0x000fea0003800000 */
        .weak           $__internal_0_$__cuda_sm20_sqrt_rn_f32_slowpath
        .type           $__internal_0_$__cuda_sm20_sqrt_rn_f32_slowpath,@function
        .size           $__internal_0_$__cuda_sm20_sqrt_rn_f32_slowpath,($__internal_1_$__cuda_sm3x_div_rn_noftz_f32_slowpath - $__internal_0_$__cuda_sm20_sqrt_rn_f32_slowpath)
$__internal_0_$__cuda_sm20_sqrt_rn_f32_slowpath:
[----:B------:R-:W-:-:S13]  /*2930*/  LOP3.LUT P0, RZ, R21, 0x7fffffff, RZ, 0xc0, !PT ;  /* 0x7fffffff15ff7812 */ /* 0x000fda000780c0ff */
[----:B------:R-:W-:Y:S01]  /*2940*/  @!P0 MOV R28, R21 ;  /* 0x00000015001c8202 */ /* 0x000fe20000000f00 */
[----:B------:R-:W-:Y:S06]  /*2950*/  @!P0 BRA `(.L_x_61) ;  /* 0x0000000000408947 */ /* 0x000fec0003800000 */
[----:B------:R-:W-:-:S13]  /*2960*/  FSETP.GEU.FTZ.AND P0, PT, R21, RZ, PT ;  /* 0x000000ff1500720b */ /* 0x000fda0003f1e000 */
[----:B------:R-:W-:Y:S01]  /*2970*/  @!P0 MOV R28, 0x7fffffff ;  /* 0x7fffffff001c8802 */ /* 0x000fe20000000f00 */
[----:B------:R-:W-:Y:S06]  /*2980*/  @!P0 BRA `(.L_x_61) ;  /* 0x0000000000348947 */ /* 0x000fec0003800000 */
[----:B------:R-:W-:-:S13]  /*2990*/  FSETP.GTU.FTZ.AND P0, PT, |R21|, +INF , PT ;  /* 0x7f8000001500780b */ /* 0x000fda0003f1c200 */
[----:B------:R-:W-:Y:S01]  /*29a0*/  @P0 FADD.FTZ R28, R21, 1 ;  /* 0x3f800000151c0421 */ /* 0x000fe20000010000 */
[----:B------:R-:W-:Y:S06]  /*29b0*/  @P0 BRA `(.L_x_61) ;  /* 0x0000000000280947 */ /* 0x000fec0003800000 */
[----:B------:R-:W-:-:S13]  /*29c0*/  FSETP.NEU.FTZ.AND P0, PT, |R21|, +INF , PT ;  /* 0x7f8000001500780b */ /* 0x000fda0003f1d200 */
[----:B------:R-:W-:-:S04]  /*29d0*/  @P0 FFMA R27, R21, 1.84467440737095516160e+19, RZ ;  /* 0x5f800000151b0823 */ /* 0x000fc800000000ff */
[----:B------:R-:W0:Y:S02]  /*29e0*/  @P0 MUFU.RSQ R28, R27 ;  /* 0x0000001b001c0308 */ /* 0x000e240000001400 */
[----:B0-----:R-:W-:Y:S01]  /*29f0*/  @P0 FMUL.FTZ R26, R27, R28 ;  /* 0x0000001c1b1a0220 */ /* 0x001fe20000410000 */
[----:B------:R-:W-:Y:S01]  /*2a00*/  @P0 FMUL.FTZ R23, R28, 0.5 ;  /* 0x3f0000001c170820 */ /* 0x000fe20000410000 */
[----:B------:R-:W-:Y:S02]  /*2a10*/  @!P0 IMAD.MOV.U32 R28, RZ, RZ, R21 ;  /* 0x000000ffff1c8224 */ /* 0x000fe400078e0015 */
[----:B------:R-:W-:-:S04]  /*2a20*/  @P0 FADD.FTZ R25, -R26, -RZ ;  /* 0x800000ff1a190221 */ /* 0x000fc80000010100 */
[----:B------:R-:W-:-:S04]  /*2a30*/  @P0 FFMA R25, R26, R25, R27 ;  /* 0x000000191a190223 */ /* 0x000fc8000000001b */
[----:B------:R-:W-:-:S04]  /*2a40*/  @P0 FFMA R23, R25, R23, R26 ;  /* 0x0000001719170223 */ /* 0x000fc8000000001a */
[----:B------:R-:W-:-:S07]  /*2a50*/  @P0 FMUL.FTZ R28, R23, 2.3283064365386962891e-10 ;  /* 0x2f800000171c0820 */ /* 0x000fce0000410000 */
.L_x_61:
[----:B------:R-:W-:Y:S01]  /*2a60*/  MOV R26, R0 ;  /* 0x00000000001a7202 */ /* 0x000fe20000000f00 */
[----:B------:R-:W-:Y:S01]  /*2a70*/  IMAD.MOV.U32 R27, RZ, RZ, 0x0 ;  /* 0x00000000ff1b7424 */ /* 0x000fe200078e00ff */
[----:B------:R-:W-:-:S03]  /*2a80*/  MOV R33, R28 ;  /* 0x0000001c00217202 */ /* 0x000fc60000000f00 */
[----:B------:R-:W-:Y:S05]  /*2a90*/  RET.REL.NODEC R26 `(_Z13processPointsPKiPiS1_iiiPf) ;  /* 0xffffffd41a587950 */ /* 0x000fea0003c3ffff */
        .weak           $__internal_1_$__cuda_sm3x_div_rn_noftz_f32_slowpath
        .type           $__internal_1_$__cuda_sm3x_div_rn_noftz_f32_slowpath,@function
        .size           $__internal_1_$__cuda_sm3x_div_rn_noftz_f32_slowpath,(.L_x_102 - $__internal_1_$__cuda_sm3x_div_rn_noftz_f32_slowpath)
$__internal_1_$__cuda_sm3x_div_rn_noftz_f32_slowpath:
[----:B------:R-:W-:Y:S01]  /*2aa0*/  SHF.R.U32.HI R21, RZ, 0x17, R33 ;  /* 0x00000017ff157819 */ /* 0x000fe20000011621 */
[----:B------:R-:W-:Y:S01]  /*2ab0*/  BSSY.RECONVERGENT B0, `(.L_x_62) ;  /* 0x0000063000007945 */ /* 0x000fe20003800200 */
[----:B------:R-:W-:Y:S01]  /*2ac0*/  SHF.R.U32.HI R28, RZ, 0x17, R31 ;  /* 0x00000017ff1c7819 */ /* 0x000fe2000001161f */
[----:B------:R-:W-:Y:S01]  /*2ad0*/  IMAD.MOV.U32 R30, RZ, RZ, R33 ;  /* 0x000000ffff1e7224 */ /* 0x000fe200078e0021 */
[----:B------:R-:W-:Y:S02]  /*2ae0*/  LOP3.LUT R21, R21, 0xff, RZ, 0xc0, !PT ;  /* 0x000000ff15157812 */ /* 0x000fe400078ec0ff */
[----:B------:R-:W-:Y:S02]  /*2af0*/  LOP3.LUT R28, R28, 0xff, RZ, 0xc0, !PT ;  /* 0x000000ff1c1c7812 */ /* 0x000fe400078ec0ff */
[----:B------:R-:W-:Y:S02]  /*2b00*/  IADD3 R0, PT, PT, R21, -0x1, RZ ;  /* 0xffffffff15007810 */ /* 0x000fe40007ffe0ff */
[----:B------:R-:W-:-:S02]  /*2b10*/  IADD3 R25, PT, PT, R28, -0x1, RZ ;  /* 0xffffffff1c197810 */ /* 0x000fc40007ffe0ff */
[----:B------:R-:W-:-:S04]  /*2b20*/  ISETP.GT.U32.AND P0, PT, R0, 0xfd, PT ;  /* 0x000000fd0000780c */ /* 0x000fc80003f04070 */
[----:B------:R-:W-:-:S13]  /*2b30*/  ISETP.GT.U32.OR P0, PT, R25, 0xfd, P0 ;  /* 0x000000fd1900780c */ /* 0x000fda0000704470 */
[----:B------:R-:W-:Y:S01]  /*2b40*/  @!P0 MOV R23, RZ ;  /* 0x000000ff00178202 */ /* 0x000fe20000000f00 */
[----:B------:R-:W-:Y:S06]  /*2b50*/  @!P0 BRA `(.L_x_63) ;  /* 0x00000000005c8947 */ /* 0x000fec0003800000 */
[----:B------:R-:W-:Y:S02]  /*2b60*/  FSETP.GTU.FTZ.AND P0, PT, |R31|, +INF , PT ;  /* 0x7f8000001f00780b */ /* 0x000fe40003f1c200 */
[----:B------:R-:W-:-:S04]  /*2b70*/  FSETP.GTU.FTZ.AND P1, PT, |R33|, +INF , PT ;  /* 0x7f8000002100780b */ /* 0x000fc80003f3c200 */
[----:B------:R-:W-:-:S13]  /*2b80*/  PLOP3.LUT P0, PT, P0, P1, PT, 0xf8, 0x8f ;  /* 0x00000000008f781c */ /* 0x000fda0000703f70 */
[----:B------:R-:W-:Y:S05]  /*2b90*/  @P0 BRA `(.L_x_64) ;  /* 0x00000004004c0947 */ /* 0x000fea0003800000 */
[----:B------:R-:W-:-:S13]  /*2ba0*/  LOP3.LUT P0, RZ, R30, 0x7fffffff, R31, 0xc8, !PT ;  /* 0x7fffffff1eff7812 */ /* 0x000fda000780c81f */
[----:B------:R-:W-:Y:S05]  /*2bb0*/  @!P0 BRA `(.L_x_65) ;  /* 0x00000004003c8947 */ /* 0x000fea0003800000 */
[----:B------:R-:W-:Y:S02]  /*2bc0*/  FSETP.NEU.FTZ.AND P0, PT, |R31|, +INF , PT ;  /* 0x7f8000001f00780b */ /* 0x000fe40003f1d200 */
[----:B------:R-:W-:Y:S02]  /*2bd0*/  FSETP.NEU.FTZ.AND P2, PT, |R33|, +INF , PT ;  /* 0x7f8000002100780b */ /* 0x000fe40003f5d200 */
[----:B------:R-:W-:-:S11]  /*2be0*/  FSETP.NEU.FTZ.AND P1, PT, |R31|, +INF , PT ;  /* 0x7f8000001f00780b */ /* 0x000fd60003f3d200 */
[----:B------:R-:W-:Y:S05]  /*2bf0*/  @!P2 BRA !P0, `(.L_x_65) ;  /* 0x00000004002ca947 */ /* 0x000fea0004000000 */
[----:B------:R-:W-:-:S04]  /*2c00*/  LOP3.LUT P0, RZ, R31, 0x7fffffff, RZ, 0xc0, !PT ;  /* 0x7fffffff1fff7812 */ /* 0x000fc8000780c0ff */
[----:B------:R-:W-:-:S13]  /*2c10*/  PLOP3.LUT P0, PT, P2, P0, PT, 0x2f, 0xf2 ;  /* 0x0000000000f2781c */ /* 0x000fda0001700577 */
[----:B------:R-:W-:Y:S05]  /*2c20*/  @P0 BRA `(.L_x_66) ;  /* 0x0000000400180947 */ /* 0x000fea0003800000 */
[----:B------:R-:W-:-:S04]  /*2c30*/  LOP3.LUT P0, RZ, R30, 0x7fffffff, RZ, 0xc0, !PT ;  /* 0x7fffffff1eff7812 */ /* 0x000fc8000780c0ff */
[----:B------:R-:W-:-:S13]  /*2c40*/  PLOP3.LUT P0, PT, P1, P0, PT, 0x2f, 0xf2 ;  /* 0x0000000000f2781c */ /* 0x000fda0000f00577 */
[----:B------:R-:W-:Y:S05]  /*2c50*/  @P0 BRA `(.L_x_67) ;  /* 0x0000000400000947 */ /* 0x000fea0003800000 */
[----:B------:R-:W-:Y:S02]  /*2c60*/  ISETP.GE.AND P0, PT, R25, RZ, PT ;  /* 0x000000ff1900720c */ /* 0x000fe40003f06270 */
[----:B------:R-:W-:-:S11]  /*2c70*/  ISETP.GE.AND P1, PT, R0, RZ, PT ;  /* 0x000000ff0000720c */ /* 0x000fd60003f26270 */
[----:B------:R-:W-:Y:S01]  /*2c80*/  @P0 MOV R23, RZ ;  /* 0x000000ff00170202 */ /* 0x000fe20000000f00 */
[----:B------:R-:W-:Y:S02]  /*2c90*/  @!P0 IMAD.MOV.U32 R23, RZ, RZ, -0x40 ;  /* 0xffffffc0ff178424 */ /* 0x000fe400078e00ff */
[----:B------:R-:W-:Y:S01]  /*2ca0*/  @!P0 FFMA R31, R31, 1.84467440737095516160e+19, RZ ;  /* 0x5f8000001f1f8823 */ /* 0x000fe200000000ff */
[----:B------:R-:W-:Y:S02]  /*2cb0*/  @!P1 FFMA R30, R33, 1.84467440737095516160e+19, RZ ;  /* 0x5f800000211e9823 */ /* 0x000fe400000000ff */
[----:B------:R-:W-:-:S07]  /*2cc0*/  @!P1 IADD3 R23, PT, PT, R23, 0x40, RZ ;  /* 0x0000004017179810 */ /* 0x000fce0007ffe0ff */
.L_x_63:
[----:B------:R-:W-:Y:S01]  /*2cd0*/  LEA R25, R21, 0xc0800000, 0x17 ;  /* 0xc080000015197811 */ /* 0x000fe200078eb8ff */
[----:B------:R-:W-:Y:S01]  /*2ce0*/  VIADD R28, R28, 0xffffff81 ;  /* 0xffffff811c1c7836 */ /* 0x000fe20000000000 */
[----:B------:R-:W-:Y:S02]  /*2cf0*/  BSSY.RECONVERGENT B1, `(.L_x_68) ;  /* 0x0000035000017945 */ /* 0x000fe40003800200 */
[----:B------:R-:W-:-:S04]  /*2d00*/  IADD3 R36, PT, PT, -R25, R30, RZ ;  /* 0x0000001e19247210 */ /* 0x000fc80007ffe1ff */
[----:B------:R-:W0:Y:S01]  /*2d10*/  MUFU.RCP R0, R36 ;  /* 0x0000002400007308 */ /* 0x000e220000001000 */
[----:B------:R-:W-:-:S04]  /*2d20*/  FADD.FTZ R27, -R36, -RZ ;  /* 0x800000ff241b7221 */ /* 0x000fc80000010100 */
[----:B0-----:R-:W-:-:S04]  /*2d30*/  FFMA R25, R0, R27, 1 ;  /* 0x3f80000000197423 */ /* 0x001fc8000000001b */
[----:B------:R-:W-:Y:S01]  /*2d40*/  FFMA R25, R0, R25, R0 ;  /* 0x0000001900197223 */ /* 0x000fe20000000000 */
[C---:B------:R-:W-:Y:S01]  /*2d50*/  IMAD R0, R28.reuse, -0x800000, R31 ;  /* 0xff8000001c007824 */ /* 0x040fe200078e021f */
[----:B------:R-:W-:-:S03]  /*2d60*/  IADD3 R28, PT, PT, R28, 0x7f, -R21 ;  /* 0x0000007f1c1c7810 */ /* 0x000fc60007ffe815 */
[----:B------:R-:W-:Y:S01]  /*2d70*/  FFMA R30, R0, R25, RZ ;  /* 0x00000019001e7223 */ /* 0x000fe200000000ff */
[----:B------:R-:W-:-:S03]  /*2d80*/  IADD3 R23, PT, PT, R28, R23, RZ ;  /* 0x000000171c177210 */ /* 0x000fc60007ffe0ff */
[----:B------:R-:W-:-:S04]  /*2d90*/  FFMA R31, R27, R30, R0 ;  /* 0x0000001e1b1f7223 */ /* 0x000fc80000000000 */
[----:B------:R-:W-:-:S04]  /*2da0*/  FFMA R30, R25, R31, R30 ;  /* 0x0000001f191e7223 */ /* 0x000fc8000000001e */
[----:B------:R-:W-:-:S04]  /*2db0*/  FFMA R27, R27, R30, R0 ;  /* 0x0000001e1b1b7223 */ /* 0x000fc80000000000 */
[----:B------:R-:W-:-:S05]  /*2dc0*/  FFMA R0, R25, R27, R30 ;  /* 0x0000001b19007223 */ /* 0x000fca000000001e */
[----:B------:R-:W-:-:S04]  /*2dd0*/  SHF.R.U32.HI R21, RZ, 0x17, R0 ;  /* 0x00000017ff157819 */ /* 0x000fc80000011600 */
[----:B------:R-:W-:-:S04]  /*2de0*/  LOP3.LUT R28, R21, 0xff, RZ, 0xc0, !PT ;  /* 0x000000ff151c7812 */ /* 0x000fc800078ec0ff */
[----:B------:R-:W-:-:S05]  /*2df0*/  IADD3 R21, PT, PT, R28, R23, RZ ;  /* 0x000000171c157210 */ /* 0x000fca0007ffe0ff */
[----:B------:R-:W-:-:S05]  /*2e00*/  VIADD R28, R21, 0xffffffff ;  /* 0xffffffff151c7836 */ /* 0x000fca0000000000 */
[----:B------:R-:W-:-:S13]  /*2e10*/  ISETP.GE.U32.AND P0, PT, R28, 0xfe, PT ;  /* 0x000000fe1c00780c */ /* 0x000fda0003f06070 */
[----:B------:R-:W-:Y:S05]  /*2e20*/  @!P0 BRA `(.L_x_69) ;  /* 0x0000000000808947 */ /* 0x000fea0003800000 */
[----:B------:R-:W-:-:S13]  /*2e30*/  ISETP.GT.AND P0, PT, R21, 0xfe, PT ;  /* 0x000000fe1500780c */ /* 0x000fda0003f04270 */
[----:B------:R-:W-:Y:S05]  /*2e40*/  @P0 BRA `(.L_x_70) ;  /* 0x00000000006c0947 */ /* 0x000fea0003800000 */
[----:B------:R-:W-:-:S13]  /*2e50*/  ISETP.GE.AND P0, PT, R21, 0x1, PT ;  /* 0x000000011500780c */ /* 0x000fda0003f06270 */
[----:B------:R-:W-:Y:S05]  /*2e60*/  @P0 BRA `(.L_x_71) ;  /* 0x0000000000740947 */ /* 0x000fea0003800000 */
[----:B------:R-:W-:Y:S02]  /*2e70*/  ISETP.GE.AND P0, PT, R21, -0x18, PT ;  /* 0xffffffe81500780c */ /* 0x000fe40003f06270 */
[----:B------:R-:W-:-:S11]  /*2e80*/  LOP3.LUT R0, R0, 0x80000000, RZ, 0xc0, !PT ;  /* 0x8000000000007812 */ /* 0x000fd600078ec0ff */
[----:B------:R-:W-:Y:S05]  /*2e90*/  @!P0 BRA `(.L_x_71) ;  /* 0x0000000000688947 */ /* 0x000fea0003800000 */
[CCC-:B------:R-:W-:Y:S01]  /*2ea0*/  FFMA.RZ R23, R25.reuse, R27.reuse, R30.reuse ;  /* 0x0000001b19177223 */ /* 0x1c0fe2000000c01e */
[CCC-:B------:R-:W-:Y:S01]  /*2eb0*/  FFMA.RP R28, R25.reuse, R27.reuse, R30.reuse ;  /* 0x0000001b191c7223 */ /* 0x1c0fe2000000801e */
[----:B------:R-:W-:Y:S01]  /*2ec0*/  FFMA.RM R27, R25, R27, R30 ;  /* 0x0000001b191b7223 */ /* 0x000fe2000000401e */
[----:B------:R-:W-:Y:S02]  /*2ed0*/  IADD3 R25, PT, PT, R21, 0x20, RZ ;  /* 0x0000002015197810 */ /* 0x000fe40007ffe0ff */
[----:B------:R-:W-:Y:S02]  /*2ee0*/  LOP3.LUT R23, R23, 0x7fffff, RZ, 0xc0, !PT ;  /* 0x007fffff17177812 */ /* 0x000fe400078ec0ff */
[----:B------:R-:W-:Y:S02]  /*2ef0*/  ISETP.NE.AND P2, PT, R21, RZ, PT ;  /* 0x000000ff1500720c */ /* 0x000fe40003f45270 */
[----:B------:R-:W-:Y:S02]  /*2f00*/  LOP3.LUT R30, R23, 0x800000, RZ, 0xfc, !PT ;  /* 0x00800000171e7812 */ /* 0x000fe400078efcff */
[----:B------:R-:W-:-:S02]  /*2f10*/  ISETP.NE.AND P1, PT, R21, RZ, PT ;  /* 0x000000ff1500720c */ /* 0x000fc40003f25270 */
[----:B------:R-:W-:Y:S02]  /*2f20*/  IADD3 R21, PT, PT, -R21, RZ, RZ ;  /* 0x000000ff15157210 */ /* 0x000fe40007ffe1ff */
[----:B------:R-:W-:Y:S02]  /*2f30*/  SHF.L.U32 R25, R30, R25, RZ ;  /* 0x000000191e197219 */ /* 0x000fe400000006ff */
[----:B------:R-:W-:Y:S02]  /*2f40*/  FSETP.NEU.FTZ.AND P0, PT, R28, R27, PT ;  /* 0x0000001b1c00720b */ /* 0x000fe40003f1d000 */
[----:B------:R-:W-:Y:S02]  /*2f50*/  SEL R21, R21, RZ, P2 ;  /* 0x000000ff15157207 */ /* 0x000fe40001000000 */
[----:B------:R-:W-:Y:S02]  /*2f60*/  ISETP.NE.AND P1, PT, R25, RZ, P1 ;  /* 0x000000ff1900720c */ /* 0x000fe40000f25270 */
[----:B------:R-:W-:-:S02]  /*2f70*/  SHF.R.U32.HI R30, RZ, R21, R30 ;  /* 0x00000015ff1e7219 */ /* 0x000fc4000001161e */
[----:B------:R-:W-:Y:S02]  /*2f80*/  PLOP3.LUT P0, PT, P0, P1, PT, 0xf8, 0x8f ;  /* 0x00000000008f781c */ /* 0x000fe40000703f70 */
[----:B------:R-:W-:Y:S02]  /*2f90*/  SHF.R.U32.HI R23, RZ, 0x1, R30 ;  /* 0x00000001ff177819 */ /* 0x000fe4000001161e */
[----:B------:R-:W-:-:S04]  /*2fa0*/  SEL R28, RZ, 0x1, !P0 ;  /* 0x00000001ff1c7807 */ /* 0x000fc80004000000 */
[----:B------:R-:W-:-:S04]  /*2fb0*/  LOP3.LUT R21, R28, 0x1, R23, 0xf8, !PT ;  /* 0x000000011c157812 */ /* 0x000fc800078ef817 */
[----:B------:R-:W-:-:S05]  /*2fc0*/  LOP3.LUT R30, R21, R30, RZ, 0xc0, !PT ;  /* 0x0000001e151e7212 */ /* 0x000fca00078ec0ff */
[----:B------:R-:W-:-:S05]  /*2fd0*/  IMAD.IADD R23, R23, 0x1, R30 ;  /* 0x0000000117177824 */ /* 0x000fca00078e021e */
[----:B------:R-:W-:Y:S01]  /*2fe0*/  LOP3.LUT R0, R23, R0, RZ, 0xfc, !PT ;  /* 0x0000000017007212 */ /* 0x000fe200078efcff */
[----:B------:R-:W-:Y:S06]  /*2ff0*/  BRA `(.L_x_71) ;  /* 0x0000000000107947 */ /* 0x000fec0003800000 */
.L_x_70:
[----:B------:R-:W-:-:S04]  /*3000*/  LOP3.LUT R0, R0, 0x80000000, RZ, 0xc0, !PT ;  /* 0x8000000000007812 */ /* 0x000fc800078ec0ff */
[----:B------:R-:W-:Y:S01]  /*3010*/  LOP3.LUT R0, R0, 0x7f800000, RZ, 0xfc, !PT ;  /* 0x7f80000000007812 */ /* 0x000fe200078efcff */
[----:B------:R-:W-:Y:S06]  /*3020*/  BRA `(.L_x_71) ;  /* 0x0000000000047947 */ /* 0x000fec0003800000 */
.L_x_69:
[----:B------:R-:W-:-:S07]  /*3030*/  LEA R0, R23, R0, 0x17 ;  /* 0x0000000017007211 */ /* 0x000fce00078eb8ff */
.L_x_71:
[----:B------:R-:W-:Y:S05]  /*3040*/  BSYNC.RECONVERGENT B1 ;  /* 0x0000000000017941 */ /* 0x000fea0003800200 */
.L_x_68:
[----:B------:R-:W-:Y:S05]  /*3050*/  BRA `(.L_x_72) ;  /* 0x0000000000207947 */ /* 0x000fea0003800000 */
.L_x_67:
[----:B------:R-:W-:-:S04]  /*3060*/  LOP3.LUT R30, R30, 0x80000000, R31, 0x48, !PT ;  /* 0x800000001e1e7812 */ /* 0x000fc800078e481f */
[----:B------:R-:W-:Y:S01]  /*3070*/  LOP3.LUT R0, R30, 0x7f800000, RZ, 0xfc, !PT ;  /* 0x7f8000001e007812 */ /* 0x000fe200078efcff */
[----:B------:R-:W-:Y:S06]  /*3080*/  BRA `(.L_x_72) ;  /* 0x0000000000147947 */ /* 0x000fec0003800000 */
.L_x_66:
[----:B------:R-:W-:Y:S01]  /*3090*/  LOP3.LUT R0, R30, 0x80000000, R31, 0x48, !PT ;  /* 0x800000001e007812 */ /* 0x000fe200078e481f */
[----:B------:R-:W-:Y:S06]  /*30a0*/  BRA `(.L_x_72) ;  /* 0x00000000000c7947 */ /* 0x000fec0003800000 */
.L_x_65:
[----:B------:R-:W0:Y:S01]  /*30b0*/  MUFU.RSQ R0, -QNAN ;  /* 0xffc0000000007908 */ /* 0x000e220000001400 */
[----:B------:R-:W-:Y:S05]  /*30c0*/  BRA `(.L_x_72) ;  /* 0x0000000000047947 */ /* 0x000fea0003800000 */
.L_x_64:
[----:B------:R-:W-:-:S07]  /*30d0*/  FADD.FTZ R0, R31, R33 ;  /* 0x000000211f007221 */ /* 0x000fce0000010000 */
.L_x_72:
[----:B------:R-:W-:Y:S05]  /*30e0*/  BSYNC.RECONVERGENT B0 ;  /* 0x0000000000007941 */ /* 0x000fea0003800200 */
.L_x_62:
[----:B------:R-:W-:-:S04]  /*30f0*/  HFMA2 R27, -RZ, RZ, 0, 0 ;  /* 0x00000000ff1b7431 */ /* 0x000fc800000001ff */
[----:B0-----:R-:W-:Y:S05]  /*3100*/  RET.REL.NODEC R26 `(_Z13processPointsPKiPiS1_iiiPf) ;  /* 0xffffffcc1abc7950 */ /* 0x001fea0003c3ffff */
.L_x_73:
[----:B------:R-:W-:-:S00]  /*3110*/  BRA `(.L_x_73) ;  /* 0xfffffffc00fc7947 */ /* 0x000fc0000383ffff */
[----:B------:R-:W-:-:S00]  /*3120*/  NOP ;  /* 0x0000000000007918 */ /* 0x000fc00000000000 */
        /* <DEDUP_REMOVED lines=13> */
.L_x_102:


//--------------------- .text._Z11sobelFilterPKhPhiiPiS2_ --------------------------
	.section	.text._Z11sobelFilterPKhPhiiPiS2_,"ax",@progbits
	.align	128
        .global         _Z11sobelFilterPKhPhiiPiS2_
        .type           _Z11sobelFilterPKhPhiiPiS2_,@function
        .size           _Z11sobelFilterPKhPhiiPiS2_,(.L_x_104 - _Z11sobelFilterPKhPhiiPiS2_)
        .other          _Z11sobelFilterPKhPhiiPiS2_,@"STO_CUDA_ENTRY STV_DEFAULT"
_Z11sobelFilterPKhPhiiPiS2_:
.text._Z11sobelFilterPKhPhiiPiS2_:
[----:B------:R-:W-:Y:S01]  /*0000*/  LDC R1, c[0x0][0x37c] ;  /* 0x0000df00ff017b82 */ /* 0x000fe20000000800 */
[----:B------:R-:W0:Y:S07]  /*0010*/  S2R R3, SR_TID.Y ;  /* 0x0000000000037919 */ /* 0x000e2e0000002200 */
[----:B------:R-:W1:Y:S01]  /*0020*/  LDC R15, c[0x0][0x360] ;  /* 0x0000d800ff0f7b82 */ /* 0x000e620000000800 */
[----:B------:R-:W2:Y:S01]  /*0030*/  LDCU.64 UR6, c[0x0][0x390] ;  /* 0x00007200ff0677ac */ /* 0x000ea20008000a00 */
[----:B------:R-:W1:Y:S06]  /*0040*/  S2R R0, SR_TID.X ;  /* 0x0000000000007919 */ /* 0x000e6c0000002100 */
[----:B------:R-:W0:Y:S08]  /*0050*/  S2UR UR5, SR_CTAID.Y ;  /* 0x00000000000579c3 */ /* 0x000e300000002600 */
[----:B------:R-:W0:Y:S08]  /*0060*/  LDC R14, c[0x0][0x364] ;  /* 0x0000d900ff0e7b82 */ /* 0x000e300000000800 */
[----:B------:R-:W1:Y:S01]  /*0070*/  S2UR UR4, SR_CTAID.X ;  /* 0x00000000000479c3 */ /* 0x000e620000002500 */
[----:B0-----:R-:W-:-:S05]  /*0080*/  IMAD R14, R14, UR5, R3 ;  /* 0x000000050e0e7c24 */ /* 0x001fca000f8e0203 */
[----:B--2---:R-:W-:Y:S01]  /*0090*/  ISETP.GE.AND P0, PT, R14, UR7, PT ;  /* 0x000000070e007c0c */ /* 0x004fe2000bf06270 */
[----:B-1----:R-:W-:-:S05]  /*00a0*/  IMAD R15, R15, UR4, R0 ;  /* 0x000000040f0f7c24 */ /* 0x002fca000f8e0200 */
[----:B------:R-:W-:-:S13]  /*00b0*/  ISETP.GE.OR P0, PT, R15, UR6, P0 ;  /* 0x000000060f007c0c */ /* 0x000fda0008706670 */
[----:B------:R-:W-:Y:S05]  /*00c0*/  @P0 EXIT ;  /* 0x000000000000094d */ /* 0x000fea0003800000 */
[C---:B------:R-:W-:Y:S01]  /*00d0*/  ISETP.NE.AND P4, PT, R14.reuse, RZ, PT ;  /* 0x000000ff0e00720c */ /* 0x040fe20003f85270 */
[C---:B------:R-:W-:Y:S01]  /*00e0*/  VIADD R7, R15.reuse, 0xffffffff ;  /* 0xffffffff0f077836 */ /* 0x040fe20000000000 */
[----:B------:R-:W0:Y:S01]  /*00f0*/  LDCU.64 UR4, c[0x0][0x358] ;  /* 0x00006b00ff0477ac */ /* 0x000e220008000a00 */
[----:B------:R-:W-:Y:S01]  /*0100*/  VIADD R8, R14, 0xffffffff ;  /* 0xffffffff0e087836 */ /* 0x000fe20000000000 */
[----:B------:R-:W-:-:S13]  /*0110*/  ISETP.LT.OR P4, PT, R15, 0x1, !P4 ;  /* 0x000000010f00780c */ /* 0x000fda0006781670 */
[----:B------:R-:W1:Y:S01]  /*0120*/  @!P4 LDC.64 R4, c[0x0][0x380] ;  /* 0x0000e000ff04cb82 */ /* 0x000e620000000a00 */
[----:B------:R-:W-:-:S04]  /*0130*/  @!P4 IMAD R0, R8, UR6, R7 ;  /* 0x000000060800cc24 */ /* 0x000fc8000f8e0207 */
[----:B------:R-:W-:-:S05]  /*0140*/  @!P4 IMAD R0, R0, 0x3, RZ ;  /* 0x000000030000c824 */ /* 0x000fca00078e02ff */
[----:B-1----:R-:W-:-:S04]  /*0150*/  @!P4 IADD3 R4, P0, PT, R0, R4, RZ ;  /* 0x000000040004c210 */ /* 0x002fc80007f1e0ff */
[----:B------:R-:W-:-:S05]  /*0160*/  @!P4 LEA.HI.X.SX32 R5, R0, R5, 0x1, P0 ;  /* 0x000000050005c211 */ /* 0x000fca00000f0eff */
[----:B0-----:R-:W2:Y:S04]  /*0170*/  @!P4 LDG.E.U8 R19, desc[UR4][R4.64] ;  /* 0x000000040413c981 */ /* 0x001ea8000c1e1100 */
[----:B------:R-:W3:Y:S04]  /*0180*/  @!P4 LDG.E.U8 R6, desc[UR4][R4.64+0x1] ;  /* 0x000001040406c981 */ /* 0x000ee8000c1e1100 */
[----:B------:R0:W4:Y:S01]  /*0190*/  @!P4 LDG.E.U8 R9, desc[UR4][R4.64+0x2] ;  /* 0x000002040409c981 */ /* 0x000122000c1e1100 */
[----:B------:R-:W-:Y:S01]  /*01a0*/  VIADD R18, R14, 0x1 ;  /* 0x000000010e127836 */ /* 0x000fe20000000000 */
[----:B------:R-:W-:Y:S01]  /*01b0*/  ISETP.GE.AND P0, PT, R15, 0x1, PT ;  /* 0x000000010f00780c */ /* 0x000fe20003f06270 */
[----:B------:R-:W-:Y:S01]  /*01c0*/  HFMA2 R0, -RZ, RZ, 0, 0 ;  /* 0x00000000ff007431 */ /* 0x000fe200000001ff */
[----:B------:R-:W-:Y:S01]  /*01d0*/  ISETP.GE.U32.AND P2, PT, R8, UR7, PT ;  /* 0x0000000708007c0c */ /* 0x000fe2000bf46070 */
[----:B------:R-:W-:Y:S01]  /*01e0*/  IMAD.MOV.U32 R17, RZ, RZ, RZ ;  /* 0x000000ffff117224 */ /* 0x000fe200078e00ff */
[----:B------:R-:W-:-:S02]  /*01f0*/  ISETP.GE.U32.AND P1, PT, R18, UR7, PT ;  /* 0x0000000712007c0c */ /* 0x000fc4000bf26070 */
[C---:B------:R-:W-:Y:S02]  /*0200*/  ISETP.LT.OR P2, PT, R15.reuse, RZ, P2 ;  /* 0x000000ff0f00720c */ /* 0x040fe40001741670 */
[----:B------:R-:W-:Y:S02]  /*0210*/  P2R R21, PR, RZ, 0x2 ;  /* 0x00000002ff157803 */ /* 0x000fe40000000000 */
[C---:B------:R-:W-:Y:S02]  /*0220*/  ISETP.LT.OR P1, PT, R15.reuse, 0x1, P1 ;  /* 0x000000010f00780c */ /* 0x040fe40000f21670 */
[----:B------:R-:W-:Y:S01]  /*0230*/  ISETP.GE.U32.AND P3, PT, R18, UR7, PT ;  /* 0x0000000712007c0c */ /* 0x000fe2000bf66070 */
[----:B------:R-:W1:Y:S01]  /*0240*/  @P0 LDC.64 R2, c[0x0][0x380] ;  /* 0x0000e000ff020b82 */ /* 0x000e620000000a00 */
[----:B------:R-:W-:Y:S01]  /*0250*/  @P0 IMAD R16, R14, UR6, R7 ;  /* 0x000000060e100c24 */ /* 0x000fe2000f8e0207 */
[----:B------:R-:W-:Y:S02]  /*0260*/  P2R R20, PR, RZ, 0x1 ;  /* 0x00000001ff147803 */ /* 0x000fe40000000000 */
[----:B------:R-:W-:-:S04]  /*0270*/  ISETP.LT.OR P3, PT, R15, RZ, P3 ;  /* 0x000000ff0f00720c */ /* 0x000fc80001f61670 */
[----:B------:R-:W5:Y:S08]  /*0280*/  @!P2 LDC.64 R10, c[0x0][0x380] ;  /* 0x0000e000ff0aab82 */ /* 0x000f700000000a00 */
[----:B------:R-:W5:Y:S08]  /*0290*/  @!P1 LDC.64 R12, c[0x0][0x380] ;  /* 0x0000e000ff0c9b82 */ /* 0x000f700000000a00 */
[----:B0-----:R-:W0:Y:S01]  /*02a0*/  @!P3 LDC.64 R4, c[0x0][0x380] ;  /* 0x0000e000ff04bb82 */ /* 0x001e220000000a00 */
[----:B--2---:R-:W-:-:S02]  /*02b0*/  @!P4 IMAD.MOV R0, RZ, RZ, -R19 ;  /* 0x000000ffff00c224 */ /* 0x004fc400078e0a13 */
[----:B------:R-:W-:Y:S01]  /*02c0*/  @P0 IMAD R19, R16, 0x3, RZ ;  /* 0x0000000310130824 */ /* 0x000fe200078e02ff */
[----:B------:R-:W-:Y:S01]  /*02d0*/  MOV R16, RZ ;  /* 0x000000ff00107202 */ /* 0x000fe20000000f00 */
[----:B---3--:R-:W-:Y:S02]  /*02e0*/  @!P4 IMAD.MOV R17, RZ, RZ, -R6 ;  /* 0x000000ffff11c224 */ /* 0x008fe400078e0a06 */
[----:B------:R-:W-:Y:S01]  /*02f0*/  @!P1 IMAD R6, R18, UR6, R7 ;  /* 0x0000000612069c24 */ /* 0x000fe2000f8e0207 */
[C---:B-1----:R-:W-:Y:S01]  /*0300*/  @P0 IADD3 R2, P5, PT, R19.reuse, R2, RZ ;  /* 0x0000000213020210 */ /* 0x042fe20007fbe0ff */
[----:B------:R-:W-:Y:S02]  /*0310*/  @!P2 IMAD R7, R8, UR6, R15 ;  /* 0x000000060807ac24 */ /* 0x000fe4000f8e020f */
[----:B------:R-:W-:Y:S01]  /*0320*/  @!P1 IMAD R6, R6, 0x3, RZ ;  /* 0x0000000306069824 */ /* 0x000fe200078e02ff */
[----:B------:R-:W-:Y:S01]  /*0330*/  @P0 LEA.HI.X.SX32 R3, R19, R3, 0x1, P5 ;  /* 0x0000000313030211 */ /* 0x000fe200028f0eff */
[----:B----4-:R-:W-:Y:S01]  /*0340*/  @!P4 IMAD.MOV R16, RZ, RZ, -R9 ;  /* 0x000000ffff10c224 */ /* 0x010fe200078e0a09 */
[----:B------:R-:W-:Y:S01]  /*0350*/  ISETP.NE.AND P0, PT, R21, RZ, PT ;  /* 0x000000ff1500720c */ /* 0x000fe20003f05270 */
[----:B------:R-:W-:Y:S01]  /*0360*/  @!P2 IMAD R7, R7, 0x3, RZ ;  /* 0x000000030707a824 */ /* 0x000fe200078e02ff */
[----:B-----5:R-:W-:Y:S01]  /*0370*/  @!P1 IADD3 R12, P4, PT, R6, R12, RZ ;  /* 0x0000000c060c9210 */ /* 0x020fe20007f9e0ff */
[----:B------:R-:W-:-:S02]  /*0380*/  @!P3 IMAD R9, R18, UR6, R15 ;  /* 0x000000061209bc24 */ /* 0x000fc4000f8e020f */
[----:B------:R-:W-:Y:S01]  /*0390*/  VIADD R19, R15, 0x1 ;  /* 0x000000010f137836 */ /* 0x000fe20000000000 */
[----:B------:R-:W-:Y:S01]  /*03a0*/  @!P2 IADD3 R10, P5, PT, R7, R10, RZ ;  /* 0x0000000a070aa210 */ /* 0x000fe20007fbe0ff */
[----:B------:R-:W-:Y:S01]  /*03b0*/  @!P3 IMAD R9, R9, 0x3, RZ ;  /* 0x000000030909b824 */ /* 0x000fe200078e02ff */
[----:B------:R-:W-:Y:S02]  /*03c0*/  @!P1 LEA.HI.X.SX32 R13, R6, R13, 0x1, P4 ;  /* 0x0000000d060d9211 */ /* 0x000fe400020f0eff */
[----:B------:R-:W-:Y:S02]  /*03d0*/  ISETP.GE.AND P4, PT, R19, UR6, PT ;  /* 0x0000000613007c0c */ /* 0x000fe4000bf86270 */
[----:B------:R-:W-:Y:S01]  /*03e0*/  @!P2 LEA.HI.X.SX32 R11, R7, R11, 0x1, P5 ;  /* 0x0000000b070ba211 */ /* 0x000fe200028f0eff */
[----:B------:R-:W2:Y:S01]  /*03f0*/  @!P1 LDG.E.U8 R24, desc[UR4][R12.64+0x1] ;  /* 0x000001040c189981 */ /* 0x000ea2000c1e1100 */
[----:B0-----:R-:W-:Y:S02]  /*0400*/  @!P3 IADD3 R4, P5, PT, R9, R4, RZ ;  /* 0x000000040904b210 */ /* 0x001fe40007fbe0ff */
[----:B------:R-:W-:Y:S01]  /*0410*/  ISETP.GT.AND P4, PT, R15, -0x2, !P4 ;  /* 0xfffffffe0f00780c */ /* 0x000fe20006784270 */
[----:B------:R-:W3:Y:S01]  /*0420*/  @!P2 LDG.E.U8 R26, desc[UR4][R10.64+0x1] ;  /* 0x000001040a1aa981 */ /* 0x000ee2000c1e1100 */
[----:B------:R-:W-:-:S02]  /*0430*/  @!P3 LEA.HI.X.SX32 R5, R9, R5, 0x1, P5 ;  /* 0x000000050905b211 */ /* 0x000fc400028f0eff */
[----:B------:R-:W-:-:S03]  /*0440*/  ISETP.GE.U32.OR P5, PT, R8, UR7, !P4 ;  /* 0x0000000708007c0c */ /* 0x000fc6000e7a6470 */
[----:B------:R-:W4:Y:S04]  /*0450*/  @!P3 LDG.E.U8 R29, desc[UR4][R4.64] ;  /* 0x00000004041db981 */ /* 0x000f28000c1e1100 */
[----:B------:R-:W5:Y:S02]  /*0460*/  @!P3 LDG.E.U8 R28, desc[UR4][R4.64+0x1] ;  /* 0x00000104041cb981 */ /* 0x000f64000c1e1100 */
[----:B------:R-:W-:-:S04]  /*0470*/  @P4 IMAD R21, R14, UR6, R19 ;  /* 0x000000060e154c24 */ /* 0x000fc8000f8e0213 */
[----:B------:R-:W0:Y:S01]  /*0480*/  @!P5 LDC.64 R6, c[0x0][0x380] ;  /* 0x0000e000ff06db82 */ /* 0x000e220000000a00 */
[----:B------:R-:W-:Y:S02]  /*0490*/  @!P5 IMAD R8, R8, UR6, R19 ;  /* 0x000000060808dc24 */ /* 0x000fe4000f8e0213 */
[----:B------:R-:W-:Y:S01]  /*04a0*/  @P4 IMAD R21, R21, 0x3, RZ ;  /* 0x0000000315154824 */ /* 0x000fe200078e02ff */
[----:B------:R-:W5:Y:S01]  /*04b0*/  @!P3 LDG.E.U8 R5, desc[UR4][R4.64+0x2] ;  /* 0x000002040405b981 */ /* 0x000f62000c1e1100 */
[----:B------:R-:W-:-:S05]  /*04c0*/  @!P5 IMAD R8, R8, 0x3, RZ ;  /* 0x000000030808d824 */ /* 0x000fca00078e02ff */
[----:B0-----:R-:W-:-:S04]  /*04d0*/  @!P5 IADD3 R6, P6, PT, R8, R6, RZ ;  /* 0x000000060806d210 */ /* 0x001fc80007fde0ff */
[----:B------:R-:W-:Y:S02]  /*04e0*/  @!P5 LEA.HI.X.SX32 R7, R8, R7, 0x1, P6 ;  /* 0x000000070807d211 */ /* 0x000fe400030f0eff */
[----:B------:R-:W-:Y:S01]  /*04f0*/  PLOP3.LUT P6, PT, PT, PT, PT, 0x8, 0x80 ;  /* 0x000000000080781c */ /* 0x000fe20003fce170 */
[----:B------:R-:W0:Y:S01]  /*0500*/  @P4 LDC.64 R8, c[0x0][0x380] ;  /* 0x0000e000ff084b82 */ /* 0x000e220000000a00 */
[----:B------:R-:W-:-:S13]  /*0510*/  @P4 PLOP3.LUT P6, PT, P0, PT, PT, 0x8, 0x80 ;  /* 0x000000000080481c */ /* 0x000fda00007ce170 */
[----:B------:R-:W1:Y:S01]  /*0520*/  @P6 LDC.64 R22, c[0x0][0x380] ;  /* 0x0000e000ff166b82 */ /* 0x000e620000000a00 */
[----:B------:R-:W-:Y:S02]  /*0530*/  @P6 IMAD R18, R18, UR6, R19 ;  /* 0x0000000612126c24 */ /* 0x000fe4000f8e0213 */
[----:B------:R-:W2:Y:S02]  /*0540*/  @!P1 LDG.E.U8 R19, desc[UR4][R12.64] ;  /* 0x000000040c139981 */ /* 0x000ea4000c1e1100 */
[----:B------:R-:W-:Y:S01]  /*0550*/  @P6 IMAD R18, R18, 0x3, RZ ;  /* 0x0000000312126824 */ /* 0x000fe200078e02ff */
[----:B0-----:R-:W-:-:S04]  /*0560*/  @P4 IADD3 R8, P0, PT, R21, R8, RZ ;  /* 0x0000000815084210 */ /* 0x001fc80007f1e0ff */
[----:B------:R-:W-:Y:S02]  /*0570*/  @P4 LEA.HI.X.SX32 R9, R21, R9, 0x1, P0 ;  /* 0x0000000915094211 */ /* 0x000fe400000f0eff */
[----:B------:R-:W3:Y:S04]  /*0580*/  @!P2 LDG.E.U8 R21, desc[UR4][R10.64] ;  /* 0x000000040a15a981 */ /* 0x000ee8000c1e1100 */
[----:B------:R-:W5:Y:S01]  /*0590*/  @P4 LDG.E.U8 R4, desc[UR4][R8.64+0x1] ;  /* 0x0000010408044981 */ /* 0x000f62000c1e1100 */
[----:B-1----:R-:W-:-:S03]  /*05a0*/  @P6 IADD3 R22, P0, PT, R18, R22, RZ ;  /* 0x0000001612166210 */ /* 0x002fc60007f1e0ff */
[----:B------:R-:W5:Y:S01]  /*05b0*/  @!P2 LDG.E.U8 R11, desc[UR4][R10.64+0x2] ;  /* 0x000002040a0ba981 */ /* 0x000f62000c1e1100 */
[----:B------:R-:W-:Y:S02]  /*05c0*/  @P6 LEA.HI.X.SX32 R25, R18, R23, 0x1, P0 ;  /* 0x0000001712196211 */ /* 0x000fe400000f0eff */
[----:B------:R-:W-:Y:S01]  /*05d0*/  ISETP.NE.AND P0, PT, R20, RZ, PT ;  /* 0x000000ff1400720c */ /* 0x000fe20003f05270 */
[----:B------:R-:W5:-:S12]  /*05e0*/  @!P5 LDG.E.U8 R10, desc[UR4][R6.64+0x1] ;  /* 0x00000104060ad981 */ /* 0x000f58000c1e1100 */
[----:B------:R-:W4:Y:S01]  /*05f0*/  @P0 LDG.E.U8 R27, desc[UR4][R2.64] ;  /* 0x00000004021b0981 */ /* 0x000f22000c1e1100 */
[----:B------:R-:W-:-:S03]  /*0600*/  IMAD.MOV.U32 R18, RZ, RZ, R0 ;  /* 0x000000ffff127224 */ /* 0x000fc600078e0000 */
[----:B------:R-:W5:Y:S04]  /*0610*/  @P0 LDG.E.U8 R20, desc[UR4][R2.64+0x1] ;  /* 0x0000010402140981 */ /* 0x000f68000c1e1100 */
[----:B------:R0:W5:Y:S02]  /*0620*/  @P0 LDG.E.U8 R23, desc[UR4][R2.64+0x2] ;  /* 0x0000020402170981 */ /* 0x000164000c1e1100 */
[----:B0-----:R-:W-:Y:S01]  /*0630*/  @P6 MOV R2, R22 ;  /* 0x0000001600026202 */ /* 0x001fe20000000f00 */
[----:B------:R-:W-:-:S05]  /*0640*/  @P6 IMAD.MOV.U32 R3, RZ, RZ, R25 ;  /* 0x000000ffff036224 */ /* 0x000fca00078e0019 */
[----:B------:R-:W5:Y:S04]  /*0650*/  @P6 LDG.E.U8 R25, desc[UR4][R2.64] ;  /* 0x0000000402196981 */ /* 0x000f68000c1e1100 */
[----:B------:R-:W5:Y:S01]  /*0660*/  @P6 LDG.E.U8 R22, desc[UR4][R2.64+0x1] ;  /* 0x0000010402166981 */ /* 0x000f62000c1e1100 */
[----:B----4-:R-:W-:-:S03]  /*0670*/  @P0 IMAD R18, R27, -0x2, R0 ;  /* 0xfffffffe1b120824 */ /* 0x010fc600078e0200 */
[----:B------:R-:W4:Y:S04]  /*0680*/  @!P1 LDG.E.U8 R27, desc[UR4][R12.64+0x2] ;  /* 0x000002040c1b9981 */ /* 0x000f28000c1e1100 */
[----:B------:R-:W4:Y:S04]  /*0690*/  @!P5 LDG.E.U8 R13, desc[UR4][R6.64] ;  /* 0x00000004060dd981 */ /* 0x000f28000c1e1100 */
[----:B------:R-:W4:Y:S01]  /*06a0*/  @P4 LDG.E.U8 R12, desc[UR4][R8.64] ;  /* 0x00000004080c4981 */ /* 0x000f22000c1e1100 */
[----:B--2---:R-:W-:-:S03]  /*06b0*/  @!P1 IMAD.IADD R0, R0, 0x1, R19 ;  /* 0x0000000100009824 */ /* 0x004fc600078e0213 */
[----:B------:R0:W2:Y:S04]  /*06c0*/  @!P5 LDG.E.U8 R7, desc[UR4][R6.64+0x2] ;  /* 0x000002040607d981 */ /* 0x0000a8000c1e1100 */
[----:B------:R1:W2:Y:S01]  /*06d0*/  @P4 LDG.E.U8 R8, desc[UR4][R8.64+0x2] ;  /* 0x0000020408084981 */ /* 0x0002a2000c1e1100 */
[----:B---3--:R-:W-:-:S03]  /*06e0*/  @!P2 IMAD R0, R21, -0x2, R0 ;  /* 0xfffffffe1500a824 */ /* 0x008fc600078e0200 */
[----:B------:R3:W2:Y:S01]  /*06f0*/  @P6 LDG.E.U8 R21, desc[UR4][R2.64+0x2] ;  /* 0x0000020402156981 */ /* 0x0006a2000c1e1100 */
[----:B------:R-:W-:Y:S01]  /*0700*/  @!P1 IMAD.IADD R18, R18, 0x1, -R19 ;  /* 0x0000000112129824 */ /* 0x000fe200078e0a13 */
[----:B------:R-:W-:Y:S02]  /*0710*/  @!P3 LEA R0, R29, R0, 0x1 ;  /* 0x000000001d00b211 */ /* 0x000fe400078e08ff */
[----:B0-----:R-:W-:Y:S01]  /*0720*/  MOV R6, R16 ;  /* 0x0000001000067202 */ /* 0x001fe20000000f00 */
[----:B-----5:R-:W-:Y:S02]  /*0730*/  @P0 IMAD R6, R23, -0x2, R16 ;  /* 0xfffffffe17060824 */ /* 0x020fe400078e0210 */
[--C-:B-1----:R-:W-:Y:S02]  /*0740*/  IMAD.MOV.U32 R9, RZ, RZ, R17.reuse ;  /* 0x000000ffff097224 */ /* 0x102fe400078e0011 */
[----:B------:R-:W-:Y:S02]  /*0750*/  @P0 IMAD R9, R20, -0x2, R17 ;  /* 0xfffffffe14090824 */ /* 0x000fe400078e0211 */
[----:B------:R-:W-:-:S03]  /*0760*/  @!P1 IMAD.IADD R17, R17, 0x1, R24 ;  /* 0x0000000111119824 */ /* 0x000fc600078e0218 */
[----:B------:R-:W-:Y:S01]  /*0770*/  @!P1 IADD3 R9, PT, PT, R9, -R24, RZ ;  /* 0x8000001809099210 */ /* 0x000fe20007ffe0ff */
[----:B------:R-:W-:-:S04]  /*0780*/  @!P2 IMAD R17, R26, -0x2, R17 ;  /* 0xfffffffe1a11a824 */ /* 0x000fc800078e0211 */
[----:B------:R-:W-:Y:S02]  /*0790*/  @!P3 IMAD R17, R28, 0x2, R17 ;  /* 0x000000021c11b824 */ /* 0x000fe400078e0211 */
[--C-:B------:R-:W-:Y:S02]  /*07a0*/  @!P5 IMAD.IADD R9, R9, 0x1, R10.reuse ;  /* 0x000000010909d824 */ /* 0x100fe400078e020a */
[----:B------:R-:W-:Y:S01]  /*07b0*/  @!P5 IMAD.IADD R17, R17, 0x1, -R10 ;  /* 0x000000011111d824 */ /* 0x000fe200078e0a0a */
[----:B------:R-:W-:Y:S01]  /*07c0*/  BSSY.RECONVERGENT B0, `(.L_x_74) ;  /* 0x0000022000007945 */ /* 0x000fe20003800200 */
[----:B------:R-:W-:-:S03]  /*07d0*/  @P4 IMAD R9, R4, 0x2, R9 ;  /* 0x0000000204094824 */ /* 0x000fc600078e0209 */
[----:B------:R-:W-:Y:S01]  /*07e0*/  @P6 IADD3 R17, PT, PT, R17, R22, RZ ;  /* 0x0000001611116210 */ /* 0x000fe20007ffe0ff */
[----:B------:R-:W-:Y:S02]  /*07f0*/  @P6 IMAD.IADD R9, R9, 0x1, R22 ;  /* 0x0000000109096824 */ /* 0x000fe400078e0216 */
[--C-:B----4-:R-:W-:Y:S02]  /*0800*/  @!P5 IMAD.IADD R18, R18, 0x1, R13.reuse ;  /* 0x000000011212d824 */ /* 0x110fe400078e020d */
[----:B------:R-:W-:Y:S02]  /*0810*/  @!P5 IMAD.IADD R0, R0, 0x1, -R13 ;  /* 0x000000010000d824 */ /* 0x000fe400078e0a0d */
[----:B------:R-:W-:Y:S02]  /*0820*/  @P4 IMAD R18, R12, 0x2, R18 ;  /* 0x000000020c124824 */ /* 0x000fe400078e0212 */
[----:B------:R-:W-:-:S03]  /*0830*/  @P6 IMAD.IADD R0, R0, 0x1, R25 ;  /* 0x0000000100006824 */ /* 0x000fc600078e0219 */
[----:B------:R-:W-:Y:S01]  /*0840*/  @P6 IADD3 R18, PT, PT, R18, R25, RZ ;  /* 0x0000001912126210 */ /* 0x000fe20007ffe0ff */
[----:B---3--:R-:W-:-:S04]  /*0850*/  IMAD R3, R0, R0, RZ ;  /* 0x0000000000037224 */ /* 0x008fc800078e02ff */
[----:B------:R-:W-:-:S05]  /*0860*/  IMAD R3, R18, R18, R3 ;  /* 0x0000001212037224 */ /* 0x000fca00078e0203 */
[----:B------:R-:W-:Y:S01]  /*0870*/  I2FP.F32.U32 R3, R3 ;  /* 0x0000000300037245 */ /* 0x000fe20000201000 */
[----:B------:R-:W-:-:S04]  /*0880*/  @!P1 IMAD.IADD R16, R16, 0x1, R27 ;  /* 0x0000000110109824 */ /* 0x000fc800078e021b */
[----:B------:R-:W-:Y:S02]  /*0890*/  VIADD R2, R3, 0xf3000000 ;  /* 0xf300000003027836 */ /* 0x000fe40000000000 */
[----:B------:R-:W-:Y:S02]  /*08a0*/  @!P2 IMAD R16, R11, -0x2, R16 ;  /* 0xfffffffe0b10a824 */ /* 0x000fe400078e0210 */
[----:B------:R-:W-:Y:S01]  /*08b0*/  @!P1 IMAD.IADD R6, R6, 0x1, -R27 ;  /* 0x0000000106069824 */ /* 0x000fe200078e0a1b */
[----:B------:R-:W-:Y:S01]  /*08c0*/  ISETP.GT.U32.AND P0, PT, R2, 0x727fffff, PT ;  /* 0x727fffff0200780c */ /* 0x000fe20003f04070 */
[----:B------:R0:W1:Y:S01]  /*08d0*/  MUFU.RSQ R0, R3 ;  /* 0x0000000300007308 */ /* 0x0000620000001400 */
[----:B------:R-:W-:Y:S02]  /*08e0*/  @!P3 LEA R16, R5, R16, 0x1 ;  /* 0x000000100510b211 */ /* 0x000fe400078e08ff */
[----:B--2---:R-:W-:-:S03]  /*08f0*/  @!P5 IADD3 R6, PT, PT, R6, R7, RZ ;  /* 0x000000070606d210 */ /* 0x004fc60007ffe0ff */
[----:B------:R-:W-:Y:S01]  /*0900*/  @!P5 IMAD.IADD R16, R16, 0x1, -R7 ;  /* 0x000000011010d824 */ /* 0x000fe200078e0a07 */
[----:B------:R-:W-:-:S03]  /*0910*/  @P4 LEA R6, R8, R6, 0x1 ;  /* 0x0000000608064211 */ /* 0x000fc600078e08ff */
[--C-:B------:R-:W-:Y:S02]  /*0920*/  @P6 IMAD.IADD R16, R16, 0x1, R21.reuse ;  /* 0x0000000110106824 */ /* 0x100fe400078e0215 */
[----:B------:R-:W-:Y:S01]  /*0930*/  @P6 IMAD.IADD R6, R6, 0x1, R21 ;  /* 0x0000000106066824 */ /* 0x000fe200078e0215 */
[----:B0-----:R-:W-:Y:S06]  /*0940*/  @!P0 BRA `(.L_x_75) ;  /* 0x0000000000148947 */ /* 0x001fec0003800000 */
[----:B-1----:R-:W-:Y:S02]  /*0950*/  MOV R0, R3 ;  /* 0x0000000300007202 */ /* 0x002fe40000000f00 */
[----:B------:R-:W-:-:S07]  /*0960*/  MOV R11, 0x980 ;  /* 0x00000980000b7802 */ /* 0x000fce0000000f00 */
[----:B------:R-:W-:Y:S05]  /*0970*/  CALL.REL.NOINC `($__internal_2_$__cuda_sm20_sqrt_rn_f32_slowpath) ;  /* 0x0000000400b07944 */ /* 0x000fea0003c00000 */
[----:B------:R-:W-:Y:S01]  /*0980*/  IMAD.MOV.U32 R2, RZ, RZ, R3 ;  /* 0x000000ffff027224 */ /* 0x000fe200078e0003 */
[----:B------:R-:W-:Y:S06]  /*0990*/  BRA `(.L_x_76) ;  /* 0x0000000000107947 */ /* 0x000fec0003800000 */
.L_x_75:
[----:B-1----:R-:W-:Y:S01]  /*09a0*/  FMUL.FTZ R2, R3, R0 ;  /* 0x0000000003027220 */ /* 0x002fe20000410000 */
[----:B------:R-:W-:-:S03]  /*09b0*/  FMUL.FTZ R0, R0, 0.5 ;  /* 0x3f00000000007820 */ /* 0x000fc60000410000 */
[----:B------:R-:W-:-:S04]  /*09c0*/  FFMA R3, -R2, R2, R3 ;  /* 0x0000000202037223 */ /* 0x000fc80000000103 */
[----:B------:R-:W-:-:S07]  /*09d0*/  FFMA R2, R3, R0, R2 ;  /* 0x0000000003027223 */ /* 0x000fce0000000002 */
.L_x_76:
[----:B------:R-:W-:Y:S05]  /*09e0*/  BSYNC.RECONVERGENT B0 ;  /* 0x0000000000007941 */ /* 0x000fea0003800200 */
.L_x_74:
[----:B------:R-:W-:Y:S01]  /*09f0*/  IMAD R0, R17, R17, RZ ;  /* 0x0000001111007224 */ /* 0x000fe200078e02ff */
[----:B------:R-:W0:Y:S01]  /*0a00*/  F2I.TRUNC.NTZ R2, R2 ;  /* 0x0000000200027305 */ /* 0x000e22000020f100 */
[----:B------:R-:W-:Y:S02]  /*0a10*/  BSSY.RECONVERGENT B0, `(.L_x_77) ;  /* 0x0000010000007945 */ /* 0x000fe40003800200 */
[----:B------:R-:W-:-:S05]  /*0a20*/  IMAD R0, R9, R9, R0 ;  /* 0x0000000909007224 */ /* 0x000fca00078e0200 */
[----:B------:R-:W-:-:S04]  /*0a30*/  I2FP.F32.U32 R3, R0 ;  /* 0x0000000000037245 */ /* 0x000fc80000201000 */
[----:B------:R1:W2:Y:S01]  /*0a40*/  MUFU.RSQ R4, R3 ;  /* 0x0000000300047308 */ /* 0x0002a20000001400 */
[----:B------:R-:W-:-:S05]  /*0a50*/  VIADD R0, R3, 0xf3000000 ;  /* 0xf300000003007836 */ /* 0x000fca0000000000 */
[----:B------:R-:W-:-:S13]  /*0a60*/  ISETP.GT.U32.AND P0, PT, R0, 0x727fffff, PT ;  /* 0x727fffff0000780c */ /* 0x000fda0003f04070 */
[----:B012---:R-:W-:Y:S05]  /*0a70*/  @!P0 BRA `(.L_x_78) ;  /* 0x0000000000148947 */ /* 0x007fea0003800000 */
[----:B------:R-:W-:Y:S02]  /*0a80*/  MOV R0, R3 ;  /* 0x0000000300007202 */ /* 0x000fe40000000f00 */
[----:B------:R-:W-:-:S07]  /*0a90*/  MOV R11, 0xab0 ;  /* 0x00000ab0000b7802 */ /* 0x000fce0000000f00 */
[----:B------:R-:W-:Y:S05]  /*0aa0*/  CALL.REL.NOINC `($__internal_2_$__cuda_sm20_sqrt_rn_f32_slowpath) ;  /* 0x0000000400647944 */ /* 0x000fea0003c00000 */
[----:B------:R-:W-:Y:S01]  /*0ab0*/  IMAD.MOV.U32 R0, RZ, RZ, R3 ;  /* 0x000000ffff007224 */ /* 0x000fe200078e0003 */
[----:B------:R-:W-:Y:S06]  /*0ac0*/  BRA `(.L_x_79) ;  /* 0x0000000000107947 */ /* 0x000fec0003800000 */
.L_x_78:
[----:B------:R-:W-:Y:S01]  /*0ad0*/  FMUL.FTZ R0, R3, R4 ;  /* 0x0000000403007220 */ /* 0x000fe20000410000 */
[----:B------:R-:W-:-:S03]  /*0ae0*/  FMUL.FTZ R4, R4, 0.5 ;  /* 0x3f00000004047820 */ /* 0x000fc60000410000 */
[----:B------:R-:W-:-:S04]  /*0af0*/  FFMA R3, -R0, R0, R3 ;  /* 0x0000000000037223 */ /* 0x000fc80000000103 */
[----:B------:R-:W-:-:S07]  /*0b00*/  FFMA R0, R3, R4, R0 ;  /* 0x0000000403007223 */ /* 0x000fce0000000000 */
.L_x_79:
[----:B------:R-:W-:Y:S05]  /*0b10*/  BSYNC.RECONVERGENT B0 ;  /* 0x0000000000007941 */ /* 0x000fea0003800200 */
.L_x_77:
[----:B------:R-:W-:Y:S01]  /*0b20*/  IMAD R3, R16, R16, RZ ;  /* 0x0000001010037224 */ /* 0x000fe200078e02ff */
[----:B------:R-:W-:Y:S03]  /*0b30*/  BSSY.RECONVERGENT B0, `(.L_x_80) ;  /* 0x0000010000007945 */ /* 0x000fe60003800200 */
[----:B------:R-:W-:Y:S02]  /*0b40*/  IMAD R3, R6, R6, R3 ;  /* 0x0000000606037224 */ /* 0x000fe400078e0203 */
[----:B------:R0:W1:Y:S03]  /*0b50*/  F2I.TRUNC.NTZ R6, R0 ;  /* 0x0000000000067305 */ /* 0x000066000020f100 */
[----:B------:R-:W-:-:S05]  /*0b60*/  I2FP.F32.U32 R8, R3 ;  /* 0x0000000300087245 */ /* 0x000fca0000201000 */
[----:B------:R-:W-:Y:S01]  /*0b70*/  VIADD R3, R8, 0xf3000000 ;  /* 0xf300000008037836 */ /* 0x000fe20000000000 */
[----:B------:R0:W2:Y:S04]  /*0b80*/  MUFU.RSQ R5, R8 ;  /* 0x0000000800057308 */ /* 0x0000a80000001400 */
[----:B------:R-:W-:-:S13]  /*0b90*/  ISETP.GT.U32.AND P0, PT, R3, 0x727fffff, PT ;  /* 0x727fffff0300780c */ /* 0x000fda0003f04070 */
[----:B012---:R-:W-:Y:S05]  /*0ba0*/  @!P0 BRA `(.L_x_81) ;  /* 0x0000000000108947 */ /* 0x007fea0003800000 */
[----:B------:R-:W-:Y:S02]  /*0bb0*/  MOV R0, R8 ;  /* 0x0000000800007202 */ /* 0x000fe40000000f00 */
[----:B------:R-:W-:-:S07]  /*0bc0*/  MOV R11, 0xbe0 ;  /* 0x00000be0000b7802 */ /* 0x000fce0000000f00 */
[----:B------:R-:W-:Y:S05]  /*0bd0*/  CALL.REL.NOINC `($__internal_2_$__cuda_sm20_sqrt_rn_f32_slowpath) ;  /* 0x0000000400187944 */ /* 0x000fea0003c00000 */
[----:B------:R-:W-:Y:S05]  /*0be0*/  BRA `(.L_x_82) ;  /* 0x0000000000107947 */ /* 0x000fea0003800000 */
.L_x_81:
[----:B------:R-:W-:Y:S01]  /*0bf0*/  FMUL.FTZ R3, R8, R5 ;  /* 0x0000000508037220 */ /* 0x000fe20000410000 */
[----:B------:R-:W-:-:S03]  /*0c00*/  FMUL.FTZ R4, R5, 0.5 ;  /* 0x3f00000005047820 */ /* 0x000fc60000410000 */
[----:B------:R-:W-:-:S04]  /*0c10*/  FFMA R0, -R3, R3, R8 ;  /* 0x0000000303007223 */ /* 0x000fc80000000108 */
[----:B------:R-:W-:-:S07]  /*0c20*/  FFMA R3, R0, R4, R3 ;  /* 0x0000000400037223 */ /* 0x000fce0000000003 */
.L_x_82:
[----:B------:R-:W-:Y:S05]  /*0c30*/  BSYNC.RECONVERGENT B0 ;  /* 0x0000000000007941 */ /* 0x000fea0003800200 */
.L_x_80:
[----:B------:R-:W0:Y:S01]  /*0c40*/  F2I.TRUNC.NTZ R3, R3 ;  /* 0x0000000300037305 */ /* 0x000e22000020f100 */
[----:B------:R-:W1:Y:S01]  /*0c50*/  LDCU UR6, c[0x0][0x390] ;  /* 0x00007200ff0677ac */ /* 0x000e620008000800 */
[----:B------:R-:W-:Y:S01]  /*0c60*/  IMAD.MOV.U32 R5, RZ, RZ, 0x3eaaaaab ;  /* 0x3eaaaaabff057424 */ /* 0x000fe200078e00ff */
[----:B------:R-:W-:Y:S01]  /*0c70*/  BSSY.RECONVERGENT B0, `(.L_x_83) ;  /* 0x0000010000007945 */ /* 0x000fe20003800200 */
[----:B------:R-:W-:Y:S01]  /*0c80*/  IMAD.MOV.U32 R4, RZ, RZ, 0x40400000 ;  /* 0x40400000ff047424 */ /* 0x000fe200078e00ff */
[----:B0-----:R-:W-:-:S03]  /*0c90*/  IADD3 R0, PT, PT, R3, R6, R2 ;  /* 0x0000000603007210 */ /* 0x001fc60007ffe002 */
[----:B------:R-:W-:Y:S01]  /*0ca0*/  FFMA R2, R5, -R4, 1 ;  /* 0x3f80000005027423 */ /* 0x000fe20000000804 */
[----:B------:R-:W-:-:S03]  /*0cb0*/  I2FP.F32.S32 R0, R0 ;  /* 0x0000000000007245 */ /* 0x000fc60000201400 */
[----:B------:R-:W-:Y:S01]  /*0cc0*/  FFMA R5, R2, R5, 0.3333333432674407959 ;  /* 0x3eaaaaab02057423 */ /* 0x000fe20000000005 */
[----:B-1----:R-:W-:Y:S01]  /*0cd0*/  IMAD R14, R14, UR6, R15 ;  /* 0x000000060e0e7c24 */ /* 0x002fe2000f8e020f */
[----:B------:R-:W0:Y:S02]  /*0ce0*/  FCHK P0, R0, 3 ;  /* 0x4040000000007902 */ /* 0x000e240000000000 */
[----:B------:R-:W-:-:S04]  /*0cf0*/  FFMA R2, R0, R5, RZ ;  /* 0x0000000500027223 */ /* 0x000fc800000000ff */
[----:B------:R-:W-:-:S04]  /*0d00*/  FFMA R4, R2, -3, R0 ;  /* 0xc040000002047823 */ /* 0x000fc80000000000 */
[----:B------:R-:W-:Y:S01]  /*0d10*/  FFMA R5, R5, R4, R2 ;  /* 0x0000000405057223 */ /* 0x000fe20000000002 */
[----:B0-----:R-:W-:Y:S06]  /*0d20*/  @!P0 BRA `(.L_x_84) ;  /* 0x0000000000108947 */ /* 0x001fec0003800000 */
[----:B------:R-:W-:Y:S01]  /*0d30*/  HFMA2 R3, -RZ, RZ, 2.125, 0 ;  /* 0x40400000ff037431 */ /* 0x000fe200000001ff */
[----:B------:R-:W-:-:S07]  /*0d40*/  MOV R2, 0xd60 ;  /* 0x00000d6000027802 */ /* 0x000fce0000000f00 */
[----:B------:R-:W-:Y:S05]  /*0d50*/  CALL.REL.NOINC `($__internal_3_$__cuda_sm3x_div_rn_noftz_f32_slowpath) ;  /* 0x0000000400107944 */ /* 0x000fea0003c00000 */
[----:B------:R-:W-:-:S07]  /*0d60*/  IMAD.MOV.U32 R5, RZ, RZ, R0 ;  /* 0x000000ffff057224 */ /* 0x000fce00078e0000 */
.L_x_84:
[----:B------:R-:W-:Y:S05]  /*0d70*/  BSYNC.RECONVERGENT B0 ;  /* 0x0000000000007941 */ /* 0x000fea0003800200 */
.L_x_83:
[----:B------:R-:W-:Y:S01]  /*0d80*/  MOV R0, 0x437f0000 ;  /* 0x437f000000007802 */ /* 0x000fe20000000f00 */
[----:B------:R-:W-:Y:S01]  /*0d90*/  IMAD.MOV.U32 R3, RZ, RZ, 0x3b808081 ;  /* 0x3b808081ff037424 */ /* 0x000fe200078e00ff */
[----:B------:R-:W0:Y:S01]  /*0da0*/  FCHK P0, R5, 255 ;  /* 0x437f000005007902 */ /* 0x000e220000000000 */
[----:B------:R-:W-:Y:S02]  /*0db0*/  BSSY.RECONVERGENT B0, `(.L_x_85) ;  /* 0x000000b000007945 */ /* 0x000fe40003800200 */
[----:B------:R-:W-:-:S04]  /*0dc0*/  FFMA R0, R3, -R0, 1 ;  /* 0x3f80000003007423 */ /* 0x000fc80000000800 */
[----:B------:R-:W-:-:S04]  /*0dd0*/  FFMA R0, R0, R3, 0.0039215688593685626984 ;  /* 0x3b80808100007423 */ /* 0x000fc80000000003 */
[----:B------:R-:W-:-:S04]  /*0de0*/  FFMA R2, R0, R5, RZ ;  /* 0x0000000500027223 */ /* 0x000fc800000000ff */
[----:B------:R-:W-:-:S04]  /*0df0*/  FFMA R3, R2, -255, R5 ;  /* 0xc37f000002037823 */ /* 0x000fc80000000005 */
[----:B------:R-:W-:Y:S01]  /*0e00*/  FFMA R0, R0, R3, R2 ;  /* 0x0000000300007223 */ /* 0x000fe20000000002 */
[----:B0-----:R-:W-:Y:S06]  /*0e10*/  @!P0 BRA `(.L_x_86) ;  /* 0x0000000000108947 */ /* 0x001fec0003800000 */
[----:B------:R-:W-:Y:S01]  /*0e20*/  IMAD.MOV.U32 R0, RZ, RZ, R5 ;  /* 0x000000ffff007224 */ /* 0x000fe200078e0005 */
[----:B------:R-:W-:Y:S01]  /*0e30*/  MOV R2, 0xe60 ;  /* 0x00000e6000027802 */ /* 0x000fe20000000f00 */
[----:B------:R-:W-:-:S07]  /*0e40*/  IMAD.MOV.U32 R3, RZ, RZ, 0x437f0000 ;  /* 0x437f0000ff037424 */ /* 0x000fce00078e00ff */
[----:B------:R-:W-:Y:S05]  /*0e50*/  CALL.REL.NOINC `($__internal_3_$__cuda_sm3x_div_rn_noftz_f32_slowpath) ;  /* 0x0000000000d07944 */ /* 0x000fea0003c00000 */
.L_x_86:
[----:B------:R-:W-:Y:S05]  /*0e60*/  BSYNC.RECONVERGENT B0 ;  /* 0x0000000000007941 */ /* 0x000fea0003800200 */
.L_x_85:
[----:B------:R-:W-:-:S13]  /*0e70*/  FSETP.GT.AND P0, PT, R0, 0.94999998807907104492, PT ;  /* 0x3f7333330000780b */ /* 0x000fda0003f04000 */
[----:B------:R-:W-:Y:S05]  /*0e80*/  @!P0 BRA `(.L_x_87) ;  /* 0x0000000000588947 */ /* 0x000fea0003800000 */
[----:B------:R-:W0:Y:S01]  /*0e90*/  S2R R5, SR_LANEID ;  /* 0x0000000000057919 */ /* 0x000e220000000000 */
[----:B------:R-:W-:Y:S01]  /*0ea0*/  VOTEU.ANY UR6, UPT, PT ;  /* 0x0000000000067886 */ /* 0x000fe200038e0100 */
[----:B------:R-:W1:Y:S01]  /*0eb0*/  LDC.64 R2, c[0x0][0x3a0] ;  /* 0x0000e800ff027b82 */ /* 0x000e620000000a00 */
[----:B------:R-:W0:Y:S01]  /*0ec0*/  FLO.U32 R0, UR6 ;  /* 0x0000000600007d00 */ /* 0x000e2200080e0000 */
[----:B------:R-:W2:Y:S01]  /*0ed0*/  S2R R4, SR_LTMASK ;  /* 0x0000000000047919 */ /* 0x000ea20000003900 */
[----:B------:R-:W3:Y:S05]  /*0ee0*/  LDCU.64 UR8, c[0x0][0x388] ;  /* 0x00007100ff0877ac */ /* 0x000eea0008000a00 */
[----:B------:R-:W4:Y:S01]  /*0ef0*/  LDC.64 R6, c[0x0][0x398] ;  /* 0x0000e600ff067b82 */ /* 0x000f220000000a00 */
[----:B------:R-:W1:Y:S01]  /*0f00*/  POPC R11, UR6 ;  /* 0x00000006000b7d09 */ /* 0x000e620008000000 */
[----:B0-----:R-:W-:-:S13]  /*0f10*/  ISETP.EQ.U32.AND P0, PT, R0, R5, PT ;  /* 0x000000050000720c */ /* 0x001fda0003f02070 */
[----:B-1----:R-:W5:Y:S01]  /*0f20*/  @P0 ATOMG.E.ADD.STRONG.GPU PT, R11, desc[UR4][R2.64], R11 ;  /* 0x8000000b020b09a8 */ /* 0x002f6200081ef104 */
[----:B--2---:R-:W-:Y:S01]  /*0f30*/  LOP3.LUT R8, R4, UR6, RZ, 0xc0, !PT ;  /* 0x0000000604087c12 */ /* 0x004fe2000f8ec0ff */
[----:B------:R-:W-:Y:S01]  /*0f40*/  IMAD.MOV.U32 R10, RZ, RZ, 0xff ;  /* 0x000000ffff0a7424 */ /* 0x000fe200078e00ff */
[----:B---3--:R-:W-:-:S04]  /*0f50*/  IADD3 R4, P0, PT, R14, UR8, RZ ;  /* 0x000000080e047c10 */ /* 0x008fc8000ff1e0ff */
[----:B------:R-:W0:Y:S01]  /*0f60*/  POPC R8, R8 ;  /* 0x0000000800087309 */ /* 0x000e220000000000 */
[----:B------:R-:W-:Y:S01]  /*0f70*/  LEA.HI.X.SX32 R5, R14, UR9, 0x1, P0 ;  /* 0x000000090e057c11 */ /* 0x000fe200080f0eff */
[----:B-----5:R-:W0:Y:S02]  /*0f80*/  SHFL.IDX PT, R9, R11, R0, 0x1f ;  /* 0x00001f000b097589 */ /* 0x020e2400000e0000 */
[----:B0-----:R-:W-:-:S05]  /*0f90*/  IADD3 R9, PT, PT, R9, R8, RZ ;  /* 0x0000000809097210 */ /* 0x001fca0007ffe0ff */
[----:B----4-:R-:W-:Y:S01]  /*0fa0*/  IMAD.WIDE R2, R9, 0x4, R6 ;  /* 0x0000000409027825 */ /* 0x010fe200078e0206 */
[----:B------:R-:W-:-:S04]  /*0fb0*/  PRMT R6, R10, 0x7610, R6 ;  /* 0x000076100a067816 */ /* 0x000fc80000000006 */
[----:B------:R-:W-:Y:S04]  /*0fc0*/  STG.E desc[UR4][R2.64], R14 ;  /* 0x0000000e02007986 */ /* 0x000fe8000c101904 */
[----:B------:R-:W-:Y:S01]  /*0fd0*/  STG.E.U8 desc[UR4][R4.64], R6 ;  /* 0x0000000604007986 */ /* 0x000fe2000c101104 */
[----:B------:R-:W-:Y:S05]  /*0fe0*/  EXIT ;  /* 0x000000000000794d */ /* 0x000fea0003800000 */
.L_x_87:
[----:B------:R-:W0:Y:S02]  /*0ff0*/  LDCU.64 UR6, c[0x0][0x388] ;  /* 0x00007100ff0677ac */ /* 0x000e240008000a00 */
[----:B0-----:R-:W-:-:S04]  /*1000*/  IADD3 R2, P0, PT, R14, UR6, RZ ;  /* 0x000000060e027c10 */ /* 0x001fc8000ff1e0ff */
[----:B------:R-:W-:-:S05]  /*1010*/  LEA.HI.X.SX32 R3, R14, UR7, 0x1, P0 ;  /* 0x000000070e037c11 */ /* 0x000fca00080f0eff */
[----:B------:R-:W-:Y:S01]  /*1020*/  STG.E.U8 desc[UR4][R2.64], RZ ;  /* 0x000000ff02007986 */ /* 0x000fe2000c101104 */
[----:B------:R-:W-:Y:S05]  /*1030*/  EXIT ;  /* 0x000000000000794d */ /* 0x000fea0003800000 */
        .weak           $__internal_2_$__cuda_sm20_sqrt_rn_f32_slowpath
        .type           $__internal_2_$__cuda_sm20_sqrt_rn_f32_slowpath,@function
        .size           $__internal_2_$__cuda_sm20_sqrt_rn_f32_slowpath,($__internal_3_$__cuda_sm3x_div_rn_noftz_f32_slowpath - $__internal_2_$__cuda_sm20_sqrt_rn_f32_slowpath)
$__internal_2_$__cuda_sm20_sqrt_rn_f32_slowpath:
[----:B------:R-:W-:-:S13]  /*1040*/  LOP3.LUT P0, RZ, R0, 0x7fffffff, RZ, 0xc0, !PT ;  /* 0x7fffffff00ff7812 */ /* 0x000fda000780c0ff */
[----:B------:R-:W-:Y:S01]  /*1050*/  @!P0 IMAD.MOV.U32 R3, RZ, RZ, R0 ;  /* 0x000000ffff038224 */ /* 0x000fe200078e0000 */
        /* <DEDUP_REMOVED lines=17> */
.L_x_88:
[----:B------:R-:W-:Y:S02]  /*1170*/  HFMA2 R5, -RZ, RZ, 0, 0 ;  /* 0x00000000ff057431 */ /* 0x000fe400000001ff */
[----:B------:R-:W-:-:S04]  /*1180*/  IMAD.MOV.U32 R4, RZ, RZ, R11 ;  /* 0x000000ffff047224 */ /* 0x000fc800078e000b */
[----:B------:R-:W-:Y:S05]  /*1190*/  RET.REL.NODEC R4 `(_Z11sobelFilterPKhPhiiPiS2_) ;  /* 0xffffffec04987950 */ /* 0x000fea0003c3ffff */
        .weak           $__internal_3_$__cuda_sm3x_div_rn_noftz_f32_slowpath
        .type           $__internal_3_$__cuda_sm3x_div_rn_noftz_f32_slowpath,@function
        .size           $__internal_3_$__cuda_sm3x_div_rn_noftz_f32_slowpath,(.L_x_104 - $__internal_3_$__cuda_sm3x_div_rn_noftz_f32_slowpath)
$__internal_3_$__cuda_sm3x_div_rn_noftz_f32_slowpath:
[----:B------:R-:W-:Y:S01]  /*11a0*/  SHF.R.U32.HI R5, RZ, 0x17, R3 ;  /* 0x00000017ff057819 */ /* 0x000fe20000011603 */
[----:B------:R-:W-:Y:S01]  /*11b0*/  BSSY.RECONVERGENT B1, `(.L_x_89) ;  /* 0x0000062000017945 */ /* 0x000fe20003800200 */
[----:B------:R-:W-:Y:S02]  /*11c0*/  SHF.R.U32.HI R4, RZ, 0x17, R0 ;  /* 0x00000017ff047819 */ /* 0x000fe40000011600 */
[----:B------:R-:W-:Y:S02]  /*11d0*/  LOP3.LUT R10, R5, 0xff, RZ, 0xc0, !PT ;  /* 0x000000ff050a7812 */ /* 0x000fe400078ec0ff */
[----:B------:R-:W-:-:S03]  /*11e0*/  LOP3.LUT R8, R4, 0xff, RZ, 0xc0, !PT ;  /* 0x000000ff04087812 */ /* 0x000fc600078ec0ff */
[----:B------:R-:W-:Y:S02]  /*11f0*/  VIADD R6, R10, 0xffffffff ;  /* 0xffffffff0a067836 */ /* 0x000fe40000000000 */
[----:B------:R-:W-:-:S03]  /*1200*/  VIADD R5, R8, 0xffffffff ;  /* 0xffffffff08057836 */ /* 0x000fc60000000000 */
        /* <DEDUP_REMOVED lines=10> */
[C---:B------:R-:W-:Y:S02]  /*12b0*/  FSETP.NEU.FTZ.AND P0, PT, |R0|.reuse, +INF , PT ;  /* 0x7f8000000000780b */ /* 0x040fe40003f1d200 */
        /* <DEDUP_REMOVED lines=11> */
[----:B------:R-:W-:Y:S02]  /*1370*/  @P0 IMAD.MOV.U32 R4, RZ, RZ, RZ ;  /* 0x000000ffff040224 */ /* 0x000fe400078e00ff */
[----:B------:R-:W-:Y:S01]  /*1380*/  @!P0 FFMA R0, R0, 1.84467440737095516160e+19, RZ ;  /* 0x5f80000000008823 */ /* 0x000fe200000000ff */
[----:B------:R-:W-:Y:S02]  /*1390*/  @!P0 IMAD.MOV.U32 R4, RZ, RZ, -0x40 ;  /* 0xffffffc0ff048424 */ /* 0x000fe400078e00ff */
[----:B------:R-:W-:-:S03]  /*13a0*/  @!P1 FFMA R3, R3, 1.84467440737095516160e+19, RZ ;  /* 0x5f80000003039823 */ /* 0x000fc600000000ff */
[----:B------:R-:W-:-:S07]  /*13b0*/  @!P1 IADD3 R4, PT, PT, R4, 0x40, RZ ;  /* 0x0000004004049810 */ /* 0x000fce0007ffe0ff */
.L_x_90:
[----:B------:R-:W-:Y:S01]  /*13c0*/  LEA R6, R10, 0xc0800000, 0x17 ;  /* 0xc08000000a067811 */ /* 0x000fe200078eb8ff */
[----:B------:R-:W-:Y:S04]  /*13d0*/  BSSY.RECONVERGENT B2, `(.L_x_95) ;  /* 0x0000036000027945 */ /* 0x000fe80003800200 */
[----:B------:R-:W-:Y:S02]  /*13e0*/  IMAD.IADD R6, R3, 0x1, -R6 ;  /* 0x0000000103067824 */ /* 0x000fe400078e0a06 */
[----:B------:R-:W-:Y:S02]  /*13f0*/  VIADD R3, R8, 0xffffff81 ;  /* 0xffffff8108037836 */ /* 0x000fe40000000000 */
[----:B------:R-:W0:Y:S01]  /*1400*/  MUFU.RCP R5, R6 ;  /* 0x0000000600057308 */ /* 0x000e220000001000 */
[----:B------:R-:W-:Y:S01]  /*1410*/  FADD.FTZ R7, -R6, -RZ ;  /* 0x800000ff06077221 */ /* 0x000fe20000010100 */
[----:B------:R-:W-:-:S03]  /*1420*/  IMAD R0, R3, -0x800000, R0 ;  /* 0xff80000003007824 */ /* 0x000fc600078e0200 */
[----:B0-----:R-:W-:-:S04]  /*1430*/  FFMA R8, R5, R7, 1 ;  /* 0x3f80000005087423 */ /* 0x001fc80000000007 */
[----:B------:R-:W-:-:S04]  /*1440*/  FFMA R12, R5, R8, R5 ;  /* 0x00000008050c7223 */ /* 0x000fc80000000005 */
[----:B------:R-:W-:-:S04]  /*1450*/  FFMA R5, R0, R12, RZ ;  /* 0x0000000c00057223 */ /* 0x000fc800000000ff */
[----:B------:R-:W-:-:S04]  /*1460*/  FFMA R8, R7, R5, R0 ;  /* 0x0000000507087223 */ /* 0x000fc80000000000 */
[----:B------:R-:W-:Y:S01]  /*1470*/  FFMA R9, R12, R8, R5 ;  /* 0x000000080c097223 */ /* 0x000fe20000000005 */
[----:B------:R-:W-:-:S03]  /*1480*/  IADD3 R5, PT, PT, R3, 0x7f, -R10 ;  /* 0x0000007f03057810 */ /* 0x000fc60007ffe80a */
[----:B------:R-:W-:Y:S01]  /*1490*/  FFMA R8, R7, R9, R0 ;  /* 0x0000000907087223 */ /* 0x000fe20000000000 */
[----:B------:R-:W-:-:S03]  /*14a0*/  IADD3 R5, PT, PT, R5, R4, RZ ;  /* 0x0000000405057210 */ /* 0x000fc60007ffe0ff */
[----:B------:R-:W-:-:S05]  /*14b0*/  FFMA R0, R12, R8, R9 ;  /* 0x000000080c007223 */ /* 0x000fca0000000009 */
[----:B------:R-:W-:-:S04]  /*14c0*/  SHF.R.U32.HI R3, RZ, 0x17, R0 ;  /* 0x00000017ff037819 */ /* 0x000fc80000011600 */
[----:B------:R-:W-:-:S05]  /*14d0*/  LOP3.LUT R3, R3, 0xff, RZ, 0xc0, !PT ;  /* 0x000000ff03037812 */ /* 0x000fca00078ec0ff */
[----:B------:R-:W-:-:S04]  /*14e0*/  IMAD.IADD R7, R3, 0x1, R5 ;  /* 0x0000000103077824 */ /* 0x000fc800078e0205 */
        /* <DEDUP_REMOVED lines=11> */
[C---:B------:R-:W-:Y:S01]  /*15a0*/  IADD3 R6, PT, PT, R7.reuse, 0x20, RZ ;  /* 0x0000002007067810 */ /* 0x040fe20007ffe0ff */
[CCC-:B------:R-:W-:Y:S01]  /*15b0*/  FFMA.RM R4, R12.reuse, R8.reuse, R9.reuse ;  /* 0x000000080c047223 */ /* 0x1c0fe20000004009 */
[----:B------:R-:W-:Y:S02]  /*15c0*/  ISETP.NE.AND P2, PT, R7, RZ, PT ;  /* 0x000000ff0700720c */ /* 0x000fe40003f45270 */
[----:B------:R-:W-:Y:S01]  /*15d0*/  LOP3.LUT R5, R3, 0x7fffff, RZ, 0xc0, !PT ;  /* 0x007fffff03057812 */ /* 0x000fe200078ec0ff */
[----:B------:R-:W-:Y:S01]  /*15e0*/  FFMA.RP R3, R12, R8, R9 ;  /* 0x000000080c037223 */ /* 0x000fe20000008009 */
[----:B------:R-:W-:Y:S01]  /*15f0*/  ISETP.NE.AND P1, PT, R7, RZ, PT ;  /* 0x000000ff0700720c */ /* 0x000fe20003f25270 */
[----:B------:R-:W-:Y:S01]  /*1600*/  IMAD.MOV R7, RZ, RZ, -R7 ;  /* 0x000000ffff077224 */ /* 0x000fe200078e0a07 */
[----:B------:R-:W-:Y:S02]  /*1610*/  LOP3.LUT R5, R5, 0x800000, RZ, 0xfc, !PT ;  /* 0x0080000005057812 */ /* 0x000fe400078efcff */
[----:B------:R-:W-:-:S02]  /*1620*/  FSETP.NEU.FTZ.AND P0, PT, R3, R4, PT ;  /* 0x000000040300720b */ /* 0x000fc40003f1d000 */
[----:B------:R-:W-:Y:S02]  /*1630*/  SHF.L.U32 R6, R5, R6, RZ ;  /* 0x0000000605067219 */ /* 0x000fe400000006ff */
[----:B------:R-:W-:Y:S02]  /*1640*/  SEL R4, R7, RZ, P2 ;  /* 0x000000ff07047207 */ /* 0x000fe40001000000 */
[----:B------:R-:W-:Y:S02]  /*1650*/  ISETP.NE.AND P1, PT, R6, RZ, P1 ;  /* 0x000000ff0600720c */ /* 0x000fe40000f25270 */
[----:B------:R-:W-:Y:S02]  /*1660*/  SHF.R.U32.HI R4, RZ, R4, R5 ;  /* 0x00000004ff047219 */ /* 0x000fe40000011605 */
[----:B------:R-:W-:Y:S02]  /*1670*/  PLOP3.LUT P0, PT, P0, P1, PT, 0xf8, 0x8f ;  /* 0x00000000008f781c */ /* 0x000fe40000703f70 */
[----:B------:R-:W-:-:S02]  /*1680*/  SHF.R.U32.HI R6, RZ, 0x1, R4 ;  /* 0x00000001ff067819 */ /* 0x000fc40000011604 */
[----:B------:R-:W-:-:S04]  /*1690*/  SEL R3, RZ, 0x1, !P0 ;  /* 0x00000001ff037807 */ /* 0x000fc80004000000 */
[----:B------:R-:W-:-:S04]  /*16a0*/  LOP3.LUT R3, R3, 0x1, R6, 0xf8, !PT ;  /* 0x0000000103037812 */ /* 0x000fc800078ef806 */
[----:B------:R-:W-:-:S05]  /*16b0*/  LOP3.LUT R3, R3, R4, RZ, 0xc0, !PT ;  /* 0x0000000403037212 */ /* 0x000fca00078ec0ff */
[----:B------:R-:W-:-:S05]  /*16c0*/  IMAD.IADD R3, R6, 0x1, R3 ;  /* 0x0000000106037824 */ /* 0x000fca00078e0203 */
[----:B------:R-:W-:Y:S01]  /*16d0*/  LOP3.LUT R0, R3, R0, RZ, 0xfc, !PT ;  /* 0x0000000003007212 */ /* 0x000fe200078efcff */
[----:B------:R-:W-:Y:S06]  /*16e0*/  BRA `(.L_x_98) ;  /* 0x0000000000107947 */ /* 0x000fec0003800000 */
.L_x_97:
[----:B------:R-:W-:-:S04]  /*16f0*/  LOP3.LUT R0, R0, 0x80000000, RZ, 0xc0, !PT ;  /* 0x8000000000007812 */ /* 0x000fc800078ec0ff */
[----:B------:R-:W-:Y:S01]  /*1700*/  LOP3.LUT R0, R0, 0x7f800000, RZ, 0xfc, !PT ;  /* 0x7f80000000007812 */ /* 0x000fe200078efcff */
[----:B------:R-:W-:Y:S06]  /*1710*/  BRA `(.L_x_98) ;  /* 0x0000000000047947 */ /* 0x000fec0003800000 */
.L_x_96:
[----:B------:R-:W-:-:S07]  /*1720*/  LEA R0, R5, R0, 0x17 ;  /* 0x0000000005007211 */ /* 0x000fce00078eb8ff */
.L_x_98:
[----:B------:R-:W-:Y:S05]  /*1730*/  BSYNC.RECONVERGENT B2 ;  /* 0x0000000000027941 */ /* 0x000fea0003800200 */
.L_x_95:
[----:B------:R-:W-:Y:S05]  /*1740*/  BRA `(.L_x_99) ;  /* 0x0000000000207947 */ /* 0x000fea0003800000 */
.L_x_94:
[----:B------:R-:W-:-:S04]  /*1750*/  LOP3.LUT R0, R3, 0x80000000, R0, 0x48, !PT ;  /* 0x8000000003007812 */ /* 0x000fc800078e4800 */
[----:B------:R-:W-:Y:S01]  /*1760*/  LOP3.LUT R0, R0, 0x7f800000, RZ, 0xfc, !PT ;  /* 0x7f80000000007812 */ /* 0x000fe200078efcff */
[----:B------:R-:W-:Y:S06]  /*1770*/  BRA `(.L_x_99) ;  /* 0x0000000000147947 */ /* 0x000fec0003800000 */
.L_x_93:
[----:B------:R-:W-:Y:S01]  /*1780*/  LOP3.LUT R0, R3, 0x80000000, R0, 0x48, !PT ;  /* 0x8000000003007812 */ /* 0x000fe200078e4800 */
[----:B------:R-:W-:Y:S06]  /*1790*/  BRA `(.L_x_99) ;  /* 0x00000000000c7947 */ /* 0x000fec0003800000 */
.L_x_92:
[----:B------:R-:W0:Y:S01]  /*17a0*/  MUFU.RSQ R0, -QNAN ;  /* 0xffc0000000007908 */ /* 0x000e220000001400 */
[----:B------:R-:W-:Y:S05]  /*17b0*/  BRA `(.L_x_99) ;  /* 0x0000000000047947 */ /* 0x000fea0003800000 */
.L_x_91:
[----:B------:R-:W-:-:S07]  /*17c0*/  FADD.FTZ R0, R0, R3 ;  /* 0x0000000300007221 */ /* 0x000fce0000010000 */
.L_x_99:
[----:B------:R-:W-:Y:S05]  /*17d0*/  BSYNC.RECONVERGENT B1 ;  /* 0x0000000000017941 */ /* 0x000fea0003800200 */
.L_x_89:
[----:B------:R-:W-:-:S04]  /*17e0*/  IMAD.MOV.U32 R3, RZ, RZ, 0x0 ;  /* 0x00000000ff037424 */ /* 0x000fc800078e00ff */
[----:B0-----:R-:W-:Y:S05]  /*17f0*/  RET.REL.NODEC R2 `(_Z11sobelFilterPKhPhiiPiS2_) ;  /* 0xffffffe802007950 */ /* 0x001fea0003c3ffff */
.L_x_100:
        /* <DEDUP_REMOVED lines=16> */
.L_x_104:


//--------------------- .nv.global.init           --------------------------
	.section	.nv.global.init,"aw",@progbits
	.align	4
.nv.global.init:
	.type		mrg32k3aM1SubSeq,@object
	.size		mrg32k3aM1SubSeq,(mrg32k3aM2SubSeq - mrg32k3aM1SubSeq)
mrg32k3aM1SubSeq:
        /*0000*/ 	.byte	0x0b, 0xcc, 0xee, 0x04, 0x73, 0x29, 0x8b, 0x6f, 0xf6, 0x53, 0x03, 0xf6, 0x23, 0xf6, 0xea, 0xda
        /* <DEDUP_REMOVED lines=125> */
	.type		mrg32k3aM2SubSeq,@object
	.size		mrg32k3aM2SubSeq,(mrg32k3aM1 - mrg32k3aM2SubSeq)
mrg32k3aM2SubSeq:
        /* <DEDUP_REMOVED lines=126> */
	.type		mrg32k3aM1,@object
	.size		mrg32k3aM1,(mrg32k3aM1Seq - mrg32k3aM1)
mrg32k3aM1:
        /* <DEDUP_REMOVED lines=144> */
	.type		mrg32k3aM1Seq,@object
	.size		mrg32k3aM1Seq,(mrg32k3aM2 - mrg32k3aM1Seq)
mrg32k3aM1Seq:
        /* <DEDUP_REMOVED lines=144> */
	.type		mrg32k3aM2,@object
	.size		mrg32k3aM2,(mrg32k3aM2Seq - mrg32k3aM2)
mrg32k3aM2:
        /* <DEDUP_REMOVED lines=144> */
	.type		mrg32k3aM2Seq,@object
	.size		mrg32k3aM2Seq,(precalc_xorwow_matrix - mrg32k3aM2Seq)
mrg32k3aM2Seq:
        /* <DEDUP_REMOVED lines=144> */
	.type		precalc_xorwow_matrix,@object
	.size		precalc_xorwow_matrix,(precalc_xorwow_offset_matrix - precalc_xorwow_matrix)
precalc_xorwow_matrix:
        /* <DEDUP_REMOVED lines=6400> */
	.type		precalc_xorwow_offset_matrix,@object
	.size		precalc_xorwow_offset_matrix,(.L_1 - precalc_xorwow_offset_matrix)
precalc_xorwow_offset_matrix:
        /* <DEDUP_REMOVED lines=6400> */
.L_1:


//--------------------- .nv.shared.reserved.0     --------------------------
	.section	.nv.shared.reserved.0,"aw",@nobits
	.weak		__nv_reservedSMEM_offset_0_alias
	.size		__nv_reservedSMEM_offset_0_alias, 0, 64
	.other		__nv_reservedSMEM_offset_0_alias,@"STO_CUDA_RESERVED_SHARED STV_DEFAULT"
__nv_reservedSMEM_offset_0_alias:
	.zero		0
	.zero		64


//--------------------- .nv.constant0._Z13processPointsPKiPiS1_iiiPf --------------------------
	.section	.nv.constant0._Z13processPointsPKiPiS1_iiiPf,"a",@progbits
	.sectionflags	@""
	.align	4
.nv.constant0._Z13processPointsPKiPiS1_iiiPf:
	.zero		944


//--------------------- .nv.constant0._Z11sobelFilterPKhPhiiPiS2_ --------------------------
	.section	.nv.constant0._Z11sobelFilterPKhPhiiPiS2_,"a",@progbits
	.sectionflags	@""
	.align	4
.nv.constant0._Z11sobelFilterPKhPhiiPiS2_:
	.zero		936


//--------------------- SYMBOLS --------------------------

	.type		.nv.reservedSmem.offset0,@object
	.size		.nv.reservedSmem.offset0,0x4
